	.target	sm_90a

	.elftype	@"ET_EXEC"


//--------------------- .note.nv.tkinfo           --------------------------
	.section	.note.nv.tkinfo,"",@"SHT_NOTE"
	.sectionflags	@"SHF_NOTE_NV_TKINFO"
	.tkinfo
        /*0018*/ 	.word	0x00000002
        /*0030*/ 	.string	""
        /*0030*/ 	.string	"ptxas"
        /*0030*/ 	.string	"Cuda compilation tools, release 13.0, V13.0.88"
        /*0030*/ 	.string	"Build cuda_13.0.r13.0/compiler.36424714_0"
        /*0030*/ 	.string	"-arch sm_90a -m 64 "



//--------------------- .note.nv.cuinfo           --------------------------
	.section	.note.nv.cuinfo,"",@"SHT_NOTE"
	.sectionflags	@"SHF_NOTE_NV_CUINFO"
        /*0018*/ 	.short	0x0002
        /*001a*/ 	.short	0x005a
        /*001c*/ 	.short	0x0082
	.zero		2


//--------------------- .nv.info                  --------------------------
	.section	.nv.info,"",@"SHT_CUDA_INFO"
	.align	4


	//----- nvinfo : EIATTR_REGCOUNT
	.align		4
        /*0000*/ 	.byte	0x04, 0x2f
        /*0002*/ 	.short	(.L_12 - .L_11)
	.align		4
.L_11:
        /*0004*/ 	.word	index@(_ZN7cutlass13device_kernelINS_4gemm6kernel13GemmUniversalIN4cute5tupleIJiiiiEEENS1_10collective13CollectiveMmaINS1_37MainloopSm90TmaGmmaWarpSpecializedFP8ILi6ENS5_IJNS4_1CILi1EEESB_SB_EEENS1_35KernelTmaWarpSpecializedCooperativeEEENS5_IJNSA_ILi256EEENSA_ILi128EEENSA_ILi64EEEEEENS_12float_e5m2_tENS5_IJlSB_lEEESJ_SK_NS4_8TiledMMAINS4_8MMA_AtomIJNS4_4SM904GMMA31MMA_64x128x32_F32E5M2E5M2_SS_TNILNSO_7ScaleInE1ELSQ_1EEEEEENS4_6LayoutINS5_IJNSA_ILi2EEESB_SB_EEENS5_IJSB_NSA_ILi0EEESW_EEEEENS5_IJNS4_10UnderscoreESZ_SZ_EEEEENS4_13SM90_TMA_LOADENS4_14ComposedLayoutINS4_7SwizzleILi2ELi4ELi3EEENS4_18smem_ptr_flag_bitsILi8EEENST_INS5_IJNSA_ILi8EEESH_EEENS5_IJSH_SB_EEEEEEEvNS4_8identityES12_S1C_vS1D_EENS_8epilogue10collective6detail29Sm90TmaWarpSpecializedAdapterINS1G_15DefaultEpilogueISJ_SK_SK_NS1F_6thread17LinearCombinationISJ_Li1EffLNS1K_9ScaleType4KindE0ELNS_15FloatRoundStyleE2ESJ_EENS1_15EpilogueDefaultEEEEEvvEEEEvNT_6ParamsE)
        /*0008*/ 	.word	0x000000a8


	//----- nvinfo : EIATTR_FRAME_SIZE
	.align		4
.L_12:
        /*000c*/ 	.byte	0x04, 0x11
        /*000e*/ 	.short	(.L_14 - .L_13)
	.align		4
.L_13:
        /*0010*/ 	.word	index@(_ZN7cutlass13device_kernelINS_4gemm6kernel13GemmUniversalIN4cute5tupleIJiiiiEEENS1_10collective13CollectiveMmaINS1_37MainloopSm90TmaGmmaWarpSpecializedFP8ILi6ENS5_IJNS4_1CILi1EEESB_SB_EEENS1_35KernelTmaWarpSpecializedCooperativeEEENS5_IJNSA_ILi256EEENSA_ILi128EEENSA_ILi64EEEEEENS_12float_e5m2_tENS5_IJlSB_lEEESJ_SK_NS4_8TiledMMAINS4_8MMA_AtomIJNS4_4SM904GMMA31MMA_64x128x32_F32E5M2E5M2_SS_TNILNSO_7ScaleInE1ELSQ_1EEEEEENS4_6LayoutINS5_IJNSA_ILi2EEESB_SB_EEENS5_IJSB_NSA_ILi0EEESW_EEEEENS5_IJNS4_10UnderscoreESZ_SZ_EEEEENS4_13SM90_TMA_LOADENS4_14ComposedLayoutINS4_7SwizzleILi2ELi4ELi3EEENS4_18smem_ptr_flag_bitsILi8EEENST_INS5_IJNSA_ILi8EEESH_EEENS5_IJSH_SB_EEEEEEEvNS4_8identityES12_S1C_vS1D_EENS_8epilogue10collective6detail29Sm90TmaWarpSpecializedAdapterINS1G_15DefaultEpilogueISJ_SK_SK_NS1F_6thread17LinearCombinationISJ_Li1EffLNS1K_9ScaleType4KindE0ELNS_15FloatRoundStyleE2ESJ_EENS1_15EpilogueDefaultEEEEEvvEEEEvNT_6ParamsE)
        /*0014*/ 	.word	0x00000100


	//----- nvinfo : EIATTR_MIN_STACK_SIZE
	.align		4
.L_14:
        /*0018*/ 	.byte	0x04, 0x12
        /*001a*/ 	.short	(.L_16 - .L_15)
	.align		4
.L_15:
        /*001c*/ 	.word	index@(_ZN7cutlass13device_kernelINS_4gemm6kernel13GemmUniversalIN4cute5tupleIJiiiiEEENS1_10collective13CollectiveMmaINS1_37MainloopSm90TmaGmmaWarpSpecializedFP8ILi6ENS5_IJNS4_1CILi1EEESB_SB_EEENS1_35KernelTmaWarpSpecializedCooperativeEEENS5_IJNSA_ILi256EEENSA_ILi128EEENSA_ILi64EEEEEENS_12float_e5m2_tENS5_IJlSB_lEEESJ_SK_NS4_8TiledMMAINS4_8MMA_AtomIJNS4_4SM904GMMA31MMA_64x128x32_F32E5M2E5M2_SS_TNILNSO_7ScaleInE1ELSQ_1EEEEEENS4_6LayoutINS5_IJNSA_ILi2EEESB_SB_EEENS5_IJSB_NSA_ILi0EEESW_EEEEENS5_IJNS4_10UnderscoreESZ_SZ_EEEEENS4_13SM90_TMA_LOADENS4_14ComposedLayoutINS4_7SwizzleILi2ELi4ELi3EEENS4_18smem_ptr_flag_bitsILi8EEENST_INS5_IJNSA_ILi8EEESH_EEENS5_IJSH_SB_EEEEEEEvNS4_8identityES12_S1C_vS1D_EENS_8epilogue10collective6detail29Sm90TmaWarpSpecializedAdapterINS1G_15DefaultEpilogueISJ_SK_SK_NS1F_6thread17LinearCombinationISJ_Li1EffLNS1K_9ScaleType4KindE0ELNS_15FloatRoundStyleE2ESJ_EENS1_15EpilogueDefaultEEEEEvvEEEEvNT_6ParamsE)
        /*0020*/ 	.word	0x00000100
.L_16:


//--------------------- .nv.compat                --------------------------
	.section	.nv.compat,"",@"SHT_CUDA_COMPAT_INFO"
	.align	4
        /*0000*/ 	.byte	0x02, 0x09, 0x01, 0x00, 0x02, 0x02, 0x04, 0x00, 0x02, 0x05, 0x05, 0x00, 0x03, 0x07, 0x01, 0x01
        /*0010*/ 	.byte	0x02, 0x03, 0x01, 0x00, 0x02, 0x06, 0x01, 0x00, 0x04, 0x0b, 0x08, 0x00, 0x00, 0x00, 0x00, 0x00
        /*0020*/ 	.byte	0x00, 0x00, 0x00, 0x00


//--------------------- .nv.info._ZN7cutlass13device_kernelINS_4gemm6kernel13GemmUniversalIN4cute5tupleIJiiiiEEENS1_10collective13CollectiveMmaINS1_37MainloopSm90TmaGmmaWarpSpecializedFP8ILi6ENS5_IJNS4_1CILi1EEESB_SB_EEENS1_35KernelTmaWarpSpecializedCooperativeEEENS5_IJNSA_ILi256EEENSA_ILi128EEENSA_ILi64EEEEEENS_12float_e5m2_tENS5_IJlSB_lEEESJ_SK_NS4_8TiledMMAINS4_8MMA_AtomIJNS4_4SM904GMMA31MMA_64x128x32_F32E5M2E5M2_SS_TNILNSO_7ScaleInE1ELSQ_1EEEEEENS4_6LayoutINS5_IJNSA_ILi2EEESB_SB_EEENS5_IJSB_NSA_ILi0EEESW_EEEEENS5_IJNS4_10UnderscoreESZ_SZ_EEEEENS4_13SM90_TMA_LOADENS4_14ComposedLayoutINS4_7SwizzleILi2ELi4ELi3EEENS4_18smem_ptr_flag_bitsILi8EEENST_INS5_IJNSA_ILi8EEESH_EEENS5_IJSH_SB_EEEEEEEvNS4_8identityES12_S1C_vS1D_EENS_8epilogue10collective6detail29Sm90TmaWarpSpecializedAdapterINS1G_15DefaultEpilogueISJ_SK_SK_NS1F_6thread17LinearCombinationISJ_Li1EffLNS1K_9ScaleType4KindE0ELNS_15FloatRoundStyleE2ESJ_EENS1_15EpilogueDefaultEEEEEvvEEEEvNT_6ParamsE --------------------------
	.section	.nv.info._ZN7cutlass13device_kernelINS_4gemm6kernel13GemmUniversalIN4cute5tupleIJiiiiEEENS1_10collective13CollectiveMmaINS1_37MainloopSm90TmaGmmaWarpSpecializedFP8ILi6ENS5_IJNS4_1CILi1EEESB_SB_EEENS1_35KernelTmaWarpSpecializedCooperativeEEENS5_IJNSA_ILi256EEENSA_ILi128EEENSA_ILi64EEEEEENS_12float_e5m2_tENS5_IJlSB_lEEESJ_SK_NS4_8TiledMMAINS4_8MMA_AtomIJNS4_4SM904GMMA31MMA_64x128x32_F32E5M2E5M2_SS_TNILNSO_7ScaleInE1ELSQ_1EEEEEENS4_6LayoutINS5_IJNSA_ILi2EEESB_SB_EEENS5_IJSB_NSA_ILi0EEESW_EEEEENS5_IJNS4_10UnderscoreESZ_SZ_EEEEENS4_13SM90_TMA_LOADENS4_14ComposedLayoutINS4_7SwizzleILi2ELi4ELi3EEENS4_18smem_ptr_flag_bitsILi8EEENST_INS5_IJNSA_ILi8EEESH_EEENS5_IJSH_SB_EEEEEEEvNS4_8identityES12_S1C_vS1D_EENS_8epilogue10collective6detail29Sm90TmaWarpSpecializedAdapterINS1G_15DefaultEpilogueISJ_SK_SK_NS1F_6thread17LinearCombinationISJ_Li1EffLNS1K_9ScaleType4KindE0ELNS_15FloatRoundStyleE2ESJ_EENS1_15EpilogueDefaultEEEEEvvEEEEvNT_6ParamsE,"",@"SHT_CUDA_INFO"
	.sectionflags	@""
	.align	4


	//----- nvinfo : EIATTR_CUDA_API_VERSION
	.align		4
        /*0000*/ 	.byte	0x04, 0x37
        /*0002*/ 	.short	(.L_18 - .L_17)
.L_17:
        /*0004*/ 	.word	0x00000082


	//----- nvinfo : EIATTR_KPARAM_INFO
	.align		4
.L_18:
        /*0008*/ 	.byte	0x04, 0x17
        /*000a*/ 	.short	(.L_20 - .L_19)
.L_19:
        /*000c*/ 	.word	0x00000000
        /*0010*/ 	.short	0x0000
        /*0012*/ 	.short	0x0070
        /*0014*/ 	.byte	0x00, 0xf0, 0x01, 0x10


	//----- nvinfo : EIATTR_SPARSE_MMA_MASK
	.align		4
.L_20:
        /*0018*/ 	.byte	0x03, 0x50
        /*001a*/ 	.short	0x0000


	//----- nvinfo : EIATTR_MAXREG_COUNT
	.align		4
        /*001c*/ 	.byte	0x03, 0x1b
        /*001e*/ 	.short	0x00a8


	//----- nvinfo : EIATTR_NUM_BARRIERS
	.align		4
        /*0020*/ 	.byte	0x02, 0x4c
        /*0022*/ 	.byte	0x01
	.zero		1


	//----- nvinfo : EIATTR_ANNOTATIONS
	.align		4
        /*0024*/ 	.byte	0x04, 0x55
        /*0026*/ 	.short	(.L_22 - .L_21)


	//   ....[0]....
.L_21:
        /*0028*/ 	.word	0x00000001
        /*002c*/ 	.byte	0xd0, 0x05, 0x00, 0x00, 0x01, 0x00, 0x00, 0x00, 0xf0, 0x05, 0x00, 0x00, 0x01, 0x00, 0x00, 0x00
        /* <DEDUP_REMOVED lines=193> */
        /*0c4c*/ 	.byte	0xf0, 0x03, 0x01, 0x00


	//----- nvinfo : EIATTR_MERCURY_ISA_VERSION
	.align		4
.L_22:
        /*0c50*/ 	.byte	0x03, 0x5f
        /*0c52*/ 	.short	0x0101


	//----- nvinfo : EIATTR_INT_WARP_WIDE_INSTR_OFFSETS
	.align		4
        /*0c54*/ 	.byte	0x04, 0x31
        /*0c56*/ 	.short	(.L_24 - .L_23)


	//   ....[0]....
.L_23:
        /*0c58*/ 	.word	0x000004a0


	//   ....[1]....
        /*0c5c*/ 	.word	0x000004b0


	//   ....[2]....
        /*0c60*/ 	.word	0x000005e0


	//----- nvinfo : EIATTR_COOP_GROUP_MASK_REGIDS
	.align		4
.L_24:
        /*0c64*/ 	.byte	0x04, 0x29
        /*0c66*/ 	.short	(.L_26 - .L_25)


	//   ....[0]....
.L_25:
        /*0c68*/ 	.word	0xffffffff


	//   ....[1]....
        /*0c6c*/ 	.word	0xffffffff


	//   ....[2]....
        /*0c70*/ 	.word	0xffffffff


	//   ....[3]....
        /*0c74*/ 	.word	0xffffffff


	//   ....[4]....
        /*0c78*/ 	.word	0xffffffff


	//----- nvinfo : EIATTR_COOP_GROUP_INSTR_OFFSETS
	.align		4
.L_26:
        /*0c7c*/ 	.byte	0x04, 0x28
        /*0c7e*/ 	.short	(.L_28 - .L_27)


	//   ....[0]....
.L_27:
        /*0c80*/ 	.word	0x00000070


	//   ....[1]....
        /*0c84*/ 	.word	0x00000080


	//   ....[2]....
        /*0c88*/ 	.word	0x000001a0


	//   ....[3]....
        /*0c8c*/ 	.word	0x000003f0


	//   ....[4]....
        /*0c90*/ 	.word	0x00001330


	//----- nvinfo : EIATTR_REG_RECONFIG
	.align		4
.L_28:
        /*0c94*/ 	.byte	0x01, 0x54
	.zero		2


	//----- nvinfo : EIATTR_MBARRIER_INSTR_OFFSETS
	.align		4
        /*0c98*/ 	.byte	0x04, 0x39
        /*0c9a*/ 	.short	(.L_30 - .L_29)


	//   ....[0]....
.L_29:
        /*0c9c*/ 	.word	0x00000320
        /*0ca0*/ 	.word	0x000000ff
        /*0ca4*/ 	.word	0x00000000
        /*0ca8*/ 	.short	0x0100
        /*0caa*/ 	.byte	0x09
	.zero		1


	//   ....[1]....
        /*0cac*/ 	.word	0x00000330
        /*0cb0*/ 	.word	0x000000ff
        /*0cb4*/ 	.word	0x00000030
        /*0cb8*/ 	.short	0x0100
        /*0cba*/ 	.byte	0x09
	.zero		1


	//   ....[2]....
        /*0cbc*/ 	.word	0x00000340
        /*0cc0*/ 	.word	0x000000ff
        /*0cc4*/ 	.word	0x00000008
        /*0cc8*/ 	.short	0x0100
        /*0cca*/ 	.byte	0x09
	.zero		1


	//   ....[3]....
        /*0ccc*/ 	.word	0x00000350
        /*0cd0*/ 	.word	0x000000ff
        /*0cd4*/ 	.word	0x00000038
        /*0cd8*/ 	.short	0x0100
        /*0cda*/ 	.byte	0x09
	.zero		1


	//   ....[4]....
        /*0cdc*/ 	.word	0x00000360
        /*0ce0*/ 	.word	0x000000ff
        /*0ce4*/ 	.word	0x00000010
        /*0ce8*/ 	.short	0x0100
        /*0cea*/ 	.byte	0x09
	.zero		1


	//   ....[5]....
        /*0cec*/ 	.word	0x00000370
        /*0cf0*/ 	.word	0x000000ff
        /*0cf4*/ 	.word	0x00000040
        /*0cf8*/ 	.short	0x0100
        /*0cfa*/ 	.byte	0x09
	.zero		1


	//   ....[6]....
        /*0cfc*/ 	.word	0x00000380
        /*0d00*/ 	.word	0x000000ff
        /*0d04*/ 	.word	0x00000018
        /*0d08*/ 	.short	0x0100
        /*0d0a*/ 	.byte	0x09
	.zero		1


	//   ....[7]....
        /*0d0c*/ 	.word	0x00000390
        /*0d10*/ 	.word	0x000000ff
        /*0d14*/ 	.word	0x00000048
        /*0d18*/ 	.short	0x0100
        /*0d1a*/ 	.byte	0x09
	.zero		1


	//   ....[8]....
        /*0d1c*/ 	.word	0x000003a0
        /*0d20*/ 	.word	0x000000ff
        /*0d24*/ 	.word	0x00000020
        /*0d28*/ 	.short	0x0100
        /*0d2a*/ 	.byte	0x09
	.zero		1


	//   ....[9]....
        /*0d2c*/ 	.word	0x000003b0
        /*0d30*/ 	.word	0x000000ff
        /*0d34*/ 	.word	0x00000050
        /*0d38*/ 	.short	0x0100
        /*0d3a*/ 	.byte	0x09
	.zero		1


	//   ....[10]....
        /*0d3c*/ 	.word	0x000003c0
        /*0d40*/ 	.word	0x000000ff
        /*0d44*/ 	.word	0x00000028
        /*0d48*/ 	.short	0x0100
        /*0d4a*/ 	.byte	0x09
	.zero		1


	//   ....[11]....
        /*0d4c*/ 	.word	0x000003d0
        /*0d50*/ 	.word	0x000000ff
        /*0d54*/ 	.word	0x00000058
        /*0d58*/ 	.short	0x0100
        /*0d5a*/ 	.byte	0x09
	.zero		1


	//   ....[12]....
        /*0d5c*/ 	.word	0x00000610
        /*0d60*/ 	.word	0x000000ff
        /*0d64*/ 	.word	0x00000070
        /*0d68*/ 	.short	0x0100
        /*0d6a*/ 	.byte	0x06
	.zero		1


	//   ....[13]....
        /*0d6c*/ 	.word	0x00000620
        /*0d70*/ 	.word	0x000000ff
        /*0d74*/ 	.word	0x00000078
        /*0d78*/ 	.short	0x0100
        /*0d7a*/ 	.byte	0x06
	.zero		1


	//   ....[14]....
        /*0d7c*/ 	.word	0x00001b40
        /*0d80*/ 	.word	0x000000ff
        /*0d84*/ 	.word	0x00000000
        /*0d88*/ 	.short	0x010a
        /*0d8a*/ 	.byte	0x06
	.zero		1


	//   ....[15]....
        /*0d8c*/ 	.word	0x00001b80
        /*0d90*/ 	.word	0x000000ff
        /*0d94*/ 	.word	0x00000000
        /*0d98*/ 	.short	0x010a
        /*0d9a*/ 	.byte	0x06
	.zero		1


	//   ....[16]....
        /*0d9c*/ 	.word	0x00002e10
        /*0da0*/ 	.word	0x000000ff
        /*0da4*/ 	.word	0x00000000
        /*0da8*/ 	.short	0x010a
        /*0daa*/ 	.byte	0x10
	.zero		1


	//   ....[17]....
        /*0dac*/ 	.word	0x00002e50
        /*0db0*/ 	.word	0x000000ff
        /*0db4*/ 	.word	0x00000000
        /*0db8*/ 	.short	0x010a
        /*0dba*/ 	.byte	0x10
	.zero		1


	//   ....[18]....
        /*0dbc*/ 	.word	0x00003ef0
        /*0dc0*/ 	.word	0x000000ff
        /*0dc4*/ 	.word	0x00000000
        /*0dc8*/ 	.short	0x0101
        /*0dca*/ 	.byte	0x08
	.zero		1


	//   ....[19]....
        /*0dcc*/ 	.word	0x000050c0
        /*0dd0*/ 	.word	0x000000ff
        /*0dd4*/ 	.word	0x00000000
        /*0dd8*/ 	.short	0x0101
        /*0dda*/ 	.byte	0x08
	.zero		1


	//   ....[20]....
        /*0ddc*/ 	.word	0x0000f4f0
        /*0de0*/ 	.word	0x0000000d
        /*0de4*/ 	.word	0x00000030
        /*0de8*/ 	.short	0x010a
        /*0dea*/ 	.byte	0x3f
	.zero		1


	//   ....[21]....
        /*0dec*/ 	.word	0x0000f8b0
        /*0df0*/ 	.word	0x00000004
        /*0df4*/ 	.word	0x00000078
        /*0df8*/ 	.short	0x0101
        /*0dfa*/ 	.byte	0x3f
	.zero		1


	//   ....[22]....
        /*0dfc*/ 	.word	0x00010020
        /*0e00*/ 	.word	0x00000007
        /*0e04*/ 	.word	0x00000000
        /*0e08*/ 	.short	0x010a
        /*0e0a*/ 	.byte	0x3f
	.zero		1


	//   ....[23]....
        /*0e0c*/ 	.word	0x000100a0
        /*0e10*/ 	.word	0x00000009
        /*0e14*/ 	.word	0x00000000
        /*0e18*/ 	.short	0x010a
        /*0e1a*/ 	.byte	0x3f
	.zero		1


	//   ....[24]....
        /*0e1c*/ 	.word	0x00010130
        /*0e20*/ 	.word	0x00000006
        /*0e24*/ 	.word	0x00000000
        /*0e28*/ 	.short	0x010a
        /*0e2a*/ 	.byte	0x3f
	.zero		1


	//   ....[25]....
        /*0e2c*/ 	.word	0x000101c0
        /*0e30*/ 	.word	0x00000009
        /*0e34*/ 	.word	0x00000000
        /*0e38*/ 	.short	0x010a
        /*0e3a*/ 	.byte	0x3f
	.zero		1


	//   ....[26]....
        /*0e3c*/ 	.word	0x00010250
        /*0e40*/ 	.word	0x00000006
        /*0e44*/ 	.word	0x00000000
        /*0e48*/ 	.short	0x010a
        /*0e4a*/ 	.byte	0x3f
	.zero		1


	//   ....[27]....
        /*0e4c*/ 	.word	0x000102e0
        /*0e50*/ 	.word	0x00000003
        /*0e54*/ 	.word	0x00000000
        /*0e58*/ 	.short	0x010a
        /*0e5a*/ 	.byte	0x3f
	.zero		1


	//   ....[28]....
        /*0e5c*/ 	.word	0x00010350
        /*0e60*/ 	.word	0x00000003
        /*0e64*/ 	.word	0x00000000
        /*0e68*/ 	.short	0x010a
        /*0e6a*/ 	.byte	0x3f
	.zero		1


	//   ....[29]....
        /*0e6c*/ 	.word	0x000103c0
        /*0e70*/ 	.word	0x00000000
        /*0e74*/ 	.word	0x00000000
        /*0e78*/ 	.short	0x010a
        /*0e7a*/ 	.byte	0x3f
	.zero		1


	//   ....[30]....
        /*0e7c*/ 	.word	0x000104a0
        /*0e80*/ 	.word	0x0000000d
        /*0e84*/ 	.word	0x00000030
        /*0e88*/ 	.short	0x010a
        /*0e8a*/ 	.byte	0x3f
	.zero		1


	//   ....[31]....
        /*0e8c*/ 	.word	0x00010580
        /*0e90*/ 	.word	0x00000007
        /*0e94*/ 	.word	0x00000000
        /*0e98*/ 	.short	0x010a
        /*0e9a*/ 	.byte	0x3f
	.zero		1


	//   ....[32]....
        /*0e9c*/ 	.word	0x000105d0
        /*0ea0*/ 	.word	0x00000009
        /*0ea4*/ 	.word	0x00000000
        /*0ea8*/ 	.short	0x010a
        /*0eaa*/ 	.byte	0x3f
	.zero		1


	//   ....[33]....
        /*0eac*/ 	.word	0x00010620
        /*0eb0*/ 	.word	0x00000006
        /*0eb4*/ 	.word	0x00000000
        /*0eb8*/ 	.short	0x010a
        /*0eba*/ 	.byte	0x3f
	.zero		1


	//   ....[34]....
        /*0ebc*/ 	.word	0x00010670
        /*0ec0*/ 	.word	0x00000009
        /*0ec4*/ 	.word	0x00000000
        /*0ec8*/ 	.short	0x010a
        /*0eca*/ 	.byte	0x3f
	.zero		1


	//   ....[35]....
        /*0ecc*/ 	.word	0x000106c0
        /*0ed0*/ 	.word	0x00000006
        /*0ed4*/ 	.word	0x00000000
        /*0ed8*/ 	.short	0x010a
        /*0eda*/ 	.byte	0x3f
	.zero		1


	//----- nvinfo : EIATTR_NUM_MBARRIERS
	.align		4
.L_30:
        /*0edc*/ 	.byte	0x03, 0x38
        /*0ede*/ 	.short	0x000e


	//----- nvinfo : EIATTR_EXIT_INSTR_OFFSETS
	.align		4
        /*0ee0*/ 	.byte	0x04, 0x1c
        /*0ee2*/ 	.short	(.L_32 - .L_31)


	//   ....[0]....
.L_31:
        /*0ee4*/ 	.word	0x00000680


	//   ....[1]....
        /*0ee8*/ 	.word	0x00000fd0


	//   ....[2]....
        /*0eec*/ 	.word	0x0000eb30


	//   ....[3]....
        /*0ef0*/ 	.word	0x0000f180


	//   ....[4]....
        /*0ef4*/ 	.word	0x00010330


	//----- nvinfo : EIATTR_MAX_THREADS
	.align		4
.L_32:
        /*0ef8*/ 	.byte	0x04, 0x05
        /*0efa*/ 	.short	(.L_34 - .L_33)
.L_33:
        /*0efc*/ 	.word	0x00000180
        /*0f00*/ 	.word	0x00000001
        /*0f04*/ 	.word	0x00000001


	//----- nvinfo : EIATTR_CRS_STACK_SIZE
	.align		4
.L_34:
        /*0f08*/ 	.byte	0x04, 0x1e
        /*0f0a*/ 	.short	(.L_36 - .L_35)
.L_35:
        /*0f0c*/ 	.word	0x00000000


	//----- nvinfo : EIATTR_CBANK_PARAM_SIZE
	.align		4
.L_36:
        /*0f10*/ 	.byte	0x03, 0x19
        /*0f12*/ 	.short	0x0470


	//----- nvinfo : EIATTR_PARAM_CBANK
	.align		4
        /*0f14*/ 	.byte	0x04, 0x0a
        /*0f16*/ 	.short	(.L_38 - .L_37)
	.align		4
.L_37:
        /*0f18*/ 	.word	index@(.nv.constant0._ZN7cutlass13device_kernelINS_4gemm6kernel13GemmUniversalIN4cute5tupleIJiiiiEEENS1_10collective13CollectiveMmaINS1_37MainloopSm90TmaGmmaWarpSpecializedFP8ILi6ENS5_IJNS4_1CILi1EEESB_SB_EEENS1_35KernelTmaWarpSpecializedCooperativeEEENS5_IJNSA_ILi256EEENSA_ILi128EEENSA_ILi64EEEEEENS_12float_e5m2_tENS5_IJlSB_lEEESJ_SK_NS4_8TiledMMAINS4_8MMA_AtomIJNS4_4SM904GMMA31MMA_64x128x32_F32E5M2E5M2_SS_TNILNSO_7ScaleInE1ELSQ_1EEEEEENS4_6LayoutINS5_IJNSA_ILi2EEESB_SB_EEENS5_IJSB_NSA_ILi0EEESW_EEEEENS5_IJNS4_10UnderscoreESZ_SZ_EEEEENS4_13SM90_TMA_LOADENS4_14ComposedLayoutINS4_7SwizzleILi2ELi4ELi3EEENS4_18smem_ptr_flag_bitsILi8EEENST_INS5_IJNSA_ILi8EEESH_EEENS5_IJSH_SB_EEEEEEEvNS4_8identityES12_S1C_vS1D_EENS_8epilogue10collective6detail29Sm90TmaWarpSpecializedAdapterINS1G_15DefaultEpilogueISJ_SK_SK_NS1F_6thread17LinearCombinationISJ_Li1EffLNS1K_9ScaleType4KindE0ELNS_15FloatRoundStyleE2ESJ_EENS1_15EpilogueDefaultEEEEEvvEEEEvNT_6ParamsE)
        /*0f1c*/ 	.short	0x0210
        /*0f1e*/ 	.short	0x0470


	//----- nvinfo : EIATTR_SW_WAR
	.align		4
.L_38:
        /*0f20*/ 	.byte	0x04, 0x36
        /*0f22*/ 	.short	(.L_40 - .L_39)
.L_39:
        /*0f24*/ 	.word	0x00000008
.L_40:


//--------------------- .nv.callgraph             --------------------------
	.section	.nv.callgraph,"",@"SHT_CUDA_CALLGRAPH"
	.align	4
	.sectionentsize	8
	.align		4
        /*0000*/ 	.word	0x00000000
	.align		4
        /*0004*/ 	.word	0xffffffff
	.align		4
        /*0008*/ 	.word	0x00000000
	.align		4
        /*000c*/ 	.word	0xfffffffe
	.align		4
        /*0010*/ 	.word	0x00000000
	.align		4
        /*0014*/ 	.word	0xfffffffd
	.align		4
        /*0018*/ 	.word	0x00000000
	.align		4
        /*001c*/ 	.word	0xfffffffc


//--------------------- .nv.constant4             --------------------------
	.section	.nv.constant4,"a",@progbits
	.align	8
	.align		8
.nv.constant4:
        /*0000*/ 	.dword	_ZN40_INTERNAL_781e4409_4_k_cu_caff5c0c_261314cuda3std3__45__cpo5beginE
	.align		8
        /*0008*/ 	.dword	_ZN40_INTERNAL_781e4409_4_k_cu_caff5c0c_261314cuda3std3__45__cpo3endE
	.align		8
        /*0010*/ 	.dword	_ZN40_INTERNAL_781e4409_4_k_cu_caff5c0c_261314cuda3std3__45__cpo6cbeginE
	.align		8
        /*0018*/ 	.dword	_ZN40_INTERNAL_781e4409_4_k_cu_caff5c0c_261314cuda3std3__45__cpo4cendE
	.align		8
        /*0020*/ 	.dword	_ZN40_INTERNAL_781e4409_4_k_cu_caff5c0c_261314cuda3std3__442_GLOBAL__N__781e4409_4_k_cu_caff5c0c_261316ignoreE
	.align		8
        /*0028*/ 	.dword	_ZN40_INTERNAL_781e4409_4_k_cu_caff5c0c_261314cuda3std3__419piecewise_constructE
	.align		8
        /*0030*/ 	.dword	_ZN40_INTERNAL_781e4409_4_k_cu_caff5c0c_261314cuda3std3__48in_placeE
	.align		8
        /*0038*/ 	.dword	_ZN40_INTERNAL_781e4409_4_k_cu_caff5c0c_261314cuda3std6ranges3__45__cpo4swapE
	.align		8
        /*0040*/ 	.dword	_ZN40_INTERNAL_781e4409_4_k_cu_caff5c0c_261314cuda3std6ranges3__45__cpo9iter_moveE
	.align		8
        /*0048*/ 	.dword	_ZN40_INTERNAL_781e4409_4_k_cu_caff5c0c_261314cute7productE
	.align		8
        /*0050*/ 	.dword	_ZN40_INTERNAL_781e4409_4_k_cu_caff5c0c_261314cute1_E


//--------------------- .text._ZN7cutlass13device_kernelINS_4gemm6kernel13GemmUniversalIN4cute5tupleIJiiiiEEENS1_10collective13CollectiveMmaINS1_37MainloopSm90TmaGmmaWarpSpecializedFP8ILi6ENS5_IJNS4_1CILi1EEESB_SB_EEENS1_35KernelTmaWarpSpecializedCooperativeEEENS5_IJNSA_ILi256EEENSA_ILi128EEENSA_ILi64EEEEEENS_12float_e5m2_tENS5_IJlSB_lEEESJ_SK_NS4_8TiledMMAINS4_8MMA_AtomIJNS4_4SM904GMMA31MMA_64x128x32_F32E5M2E5M2_SS_TNILNSO_7ScaleInE1ELSQ_1EEEEEENS4_6LayoutINS5_IJNSA_ILi2EEESB_SB_EEENS5_IJSB_NSA_ILi0EEESW_EEEEENS5_IJNS4_10UnderscoreESZ_SZ_EEEEENS4_13SM90_TMA_LOADENS4_14ComposedLayoutINS4_7SwizzleILi2ELi4ELi3EEENS4_18smem_ptr_flag_bitsILi8EEENST_INS5_IJNSA_ILi8EEESH_EEENS5_IJSH_SB_EEEEEEEvNS4_8identityES12_S1C_vS1D_EENS_8epilogue10collective6detail29Sm90TmaWarpSpecializedAdapterINS1G_15DefaultEpilogueISJ_SK_SK_NS1F_6thread17LinearCombinationISJ_Li1EffLNS1K_9ScaleType4KindE0ELNS_15FloatRoundStyleE2ESJ_EENS1_15EpilogueDefaultEEEEEvvEEEEvNT_6ParamsE --------------------------
	.section	.text._ZN7cutlass13device_kernelINS_4gemm6kernel13GemmUniversalIN4cute5tupleIJiiiiEEENS1_10collective13CollectiveMmaINS1_37MainloopSm90TmaGmmaWarpSpecializedFP8ILi6ENS5_IJNS4_1CILi1EEESB_SB_EEENS1_35KernelTmaWarpSpecializedCooperativeEEENS5_IJNSA_ILi256EEENSA_ILi128EEENSA_ILi64EEEEEENS_12float_e5m2_tENS5_IJlSB_lEEESJ_SK_NS4_8TiledMMAINS4_8MMA_AtomIJNS4_4SM904GMMA31MMA_64x128x32_F32E5M2E5M2_SS_TNILNSO_7ScaleInE1ELSQ_1EEEEEENS4_6LayoutINS5_IJNSA_ILi2EEESB_SB_EEENS5_IJSB_NSA_ILi0EEESW_EEEEENS5_IJNS4_10UnderscoreESZ_SZ_EEEEENS4_13SM90_TMA_LOADENS4_14ComposedLayoutINS4_7SwizzleILi2ELi4ELi3EEENS4_18smem_ptr_flag_bitsILi8EEENST_INS5_IJNSA_ILi8EEESH_EEENS5_IJSH_SB_EEEEEEEvNS4_8identityES12_S1C_vS1D_EENS_8epilogue10collective6detail29Sm90TmaWarpSpecializedAdapterINS1G_15DefaultEpilogueISJ_SK_SK_NS1F_6thread17LinearCombinationISJ_Li1EffLNS1K_9ScaleType4KindE0ELNS_15FloatRoundStyleE2ESJ_EENS1_15EpilogueDefaultEEEEEvvEEEEvNT_6ParamsE,"ax",@progbits
	.align	128
.text._ZN7cutlass13device_kernelINS_4gemm6kernel13GemmUniversalIN4cute5tupleIJiiiiEEENS1_10collective13CollectiveMmaINS1_37MainloopSm90TmaGmmaWarpSpecializedFP8ILi6ENS5_IJNS4_1CILi1EEESB_SB_EEENS1_35KernelTmaWarpSpecializedCooperativeEEENS5_IJNSA_ILi256EEENSA_ILi128EEENSA_ILi64EEEEEENS_12float_e5m2_tENS5_IJlSB_lEEESJ_SK_NS4_8TiledMMAINS4_8MMA_AtomIJNS4_4SM904GMMA31MMA_64x128x32_F32E5M2E5M2_SS_TNILNSO_7ScaleInE1ELSQ_1EEEEEENS4_6LayoutINS5_IJNSA_ILi2EEESB_SB_EEENS5_IJSB_NSA_ILi0EEESW_EEEEENS5_IJNS4_10UnderscoreESZ_SZ_EEEEENS4_13SM90_TMA_LOADENS4_14ComposedLayoutINS4_7SwizzleILi2ELi4ELi3EEENS4_18smem_ptr_flag_bitsILi8EEENST_INS5_IJNSA_ILi8EEESH_EEENS5_IJSH_SB_EEEEEEEvNS4_8identityES12_S1C_vS1D_EENS_8epilogue10collective6detail29Sm90TmaWarpSpecializedAdapterINS1G_15DefaultEpilogueISJ_SK_SK_NS1F_6thread17LinearCombinationISJ_Li1EffLNS1K_9ScaleType4KindE0ELNS_15FloatRoundStyleE2ESJ_EENS1_15EpilogueDefaultEEEEEvvEEEEvNT_6ParamsE:
        .type           _ZN7cutlass13device_kernelINS_4gemm6kernel13GemmUniversalIN4cute5tupleIJiiiiEEENS1_10collective13CollectiveMmaINS1_37MainloopSm90TmaGmmaWarpSpecializedFP8ILi6ENS5_IJNS4_1CILi1EEESB_SB_EEENS1_35KernelTmaWarpSpecializedCooperativeEEENS5_IJNSA_ILi256EEENSA_ILi128EEENSA_ILi64EEEEEENS_12float_e5m2_tENS5_IJlSB_lEEESJ_SK_NS4_8TiledMMAINS4_8MMA_AtomIJNS4_4SM904GMMA31MMA_64x128x32_F32E5M2E5M2_SS_TNILNSO_7ScaleInE1ELSQ_1EEEEEENS4_6LayoutINS5_IJNSA_ILi2EEESB_SB_EEENS5_IJSB_NSA_ILi0EEESW_EEEEENS5_IJNS4_10UnderscoreESZ_SZ_EEEEENS4_13SM90_TMA_LOADENS4_14ComposedLayoutINS4_7SwizzleILi2ELi4ELi3EEENS4_18smem_ptr_flag_bitsILi8EEENST_INS5_IJNSA_ILi8EEESH_EEENS5_IJSH_SB_EEEEEEEvNS4_8identityES12_S1C_vS1D_EENS_8epilogue10collective6detail29Sm90TmaWarpSpecializedAdapterINS1G_15DefaultEpilogueISJ_SK_SK_NS1F_6thread17LinearCombinationISJ_Li1EffLNS1K_9ScaleType4KindE0ELNS_15FloatRoundStyleE2ESJ_EENS1_15EpilogueDefaultEEEEEvvEEEEvNT_6ParamsE,@function
        .size           _ZN7cutlass13device_kernelINS_4gemm6kernel13GemmUniversalIN4cute5tupleIJiiiiEEENS1_10collective13CollectiveMmaINS1_37MainloopSm90TmaGmmaWarpSpecializedFP8ILi6ENS5_IJNS4_1CILi1EEESB_SB_EEENS1_35KernelTmaWarpSpecializedCooperativeEEENS5_IJNSA_ILi256EEENSA_ILi128EEENSA_ILi64EEEEEENS_12float_e5m2_tENS5_IJlSB_lEEESJ_SK_NS4_8TiledMMAINS4_8MMA_AtomIJNS4_4SM904GMMA31MMA_64x128x32_F32E5M2E5M2_SS_TNILNSO_7ScaleInE1ELSQ_1EEEEEENS4_6LayoutINS5_IJNSA_ILi2EEESB_SB_EEENS5_IJSB_NSA_ILi0EEESW_EEEEENS5_IJNS4_10UnderscoreESZ_SZ_EEEEENS4_13SM90_TMA_LOADENS4_14ComposedLayoutINS4_7SwizzleILi2ELi4ELi3EEENS4_18smem_ptr_flag_bitsILi8EEENST_INS5_IJNSA_ILi8EEESH_EEENS5_IJSH_SB_EEEEEEEvNS4_8identityES12_S1C_vS1D_EENS_8epilogue10collective6detail29Sm90TmaWarpSpecializedAdapterINS1G_15DefaultEpilogueISJ_SK_SK_NS1F_6thread17LinearCombinationISJ_Li1EffLNS1K_9ScaleType4KindE0ELNS_15FloatRoundStyleE2ESJ_EENS1_15EpilogueDefaultEEEEEvvEEEEvNT_6ParamsE,(.L_x_333 - _ZN7cutlass13device_kernelINS_4gemm6kernel13GemmUniversalIN4cute5tupleIJiiiiEEENS1_10collective13CollectiveMmaINS1_37MainloopSm90TmaGmmaWarpSpecializedFP8ILi6ENS5_IJNS4_1CILi1EEESB_SB_EEENS1_35KernelTmaWarpSpecializedCooperativeEEENS5_IJNSA_ILi256EEENSA_ILi128EEENSA_ILi64EEEEEENS_12float_e5m2_tENS5_IJlSB_lEEESJ_SK_NS4_8TiledMMAINS4_8MMA_AtomIJNS4_4SM904GMMA31MMA_64x128x32_F32E5M2E5M2_SS_TNILNSO_7ScaleInE1ELSQ_1EEEEEENS4_6LayoutINS5_IJNSA_ILi2EEESB_SB_EEENS5_IJSB_NSA_ILi0EEESW_EEEEENS5_IJNS4_10UnderscoreESZ_SZ_EEEEENS4_13SM90_TMA_LOADENS4_14ComposedLayoutINS4_7SwizzleILi2ELi4ELi3EEENS4_18smem_ptr_flag_bitsILi8EEENST_INS5_IJNSA_ILi8EEESH_EEENS5_IJSH_SB_EEEEEEEvNS4_8identityES12_S1C_vS1D_EENS_8epilogue10collective6detail29Sm90TmaWarpSpecializedAdapterINS1G_15DefaultEpilogueISJ_SK_SK_NS1F_6thread17LinearCombinationISJ_Li1EffLNS1K_9ScaleType4KindE0ELNS_15FloatRoundStyleE2ESJ_EENS1_15EpilogueDefaultEEEEEvvEEEEvNT_6ParamsE)
        .other          _ZN7cutlass13device_kernelINS_4gemm6kernel13GemmUniversalIN4cute5tupleIJiiiiEEENS1_10collective13CollectiveMmaINS1_37MainloopSm90TmaGmmaWarpSpecializedFP8ILi6ENS5_IJNS4_1CILi1EEESB_SB_EEENS1_35KernelTmaWarpSpecializedCooperativeEEENS5_IJNSA_ILi256EEENSA_ILi128EEENSA_ILi64EEEEEENS_12float_e5m2_tENS5_IJlSB_lEEESJ_SK_NS4_8TiledMMAINS4_8MMA_AtomIJNS4_4SM904GMMA31MMA_64x128x32_F32E5M2E5M2_SS_TNILNSO_7ScaleInE1ELSQ_1EEEEEENS4_6LayoutINS5_IJNSA_ILi2EEESB_SB_EEENS5_IJSB_NSA_ILi0EEESW_EEEEENS5_IJNS4_10UnderscoreESZ_SZ_EEEEENS4_13SM90_TMA_LOADENS4_14ComposedLayoutINS4_7SwizzleILi2ELi4ELi3EEENS4_18smem_ptr_flag_bitsILi8EEENST_INS5_IJNSA_ILi8EEESH_EEENS5_IJSH_SB_EEEEEEEvNS4_8identityES12_S1C_vS1D_EENS_8epilogue10collective6detail29Sm90TmaWarpSpecializedAdapterINS1G_15DefaultEpilogueISJ_SK_SK_NS1F_6thread17LinearCombinationISJ_Li1EffLNS1K_9ScaleType4KindE0ELNS_15FloatRoundStyleE2ESJ_EENS1_15EpilogueDefaultEEEEEvvEEEEvNT_6ParamsE,@"STO_CUDA_ENTRY STV_DEFAULT"
_ZN7cutlass13device_kernelINS_4gemm6kernel13GemmUniversalIN4cute5tupleIJiiiiEEENS1_10collective13CollectiveMmaINS1_37MainloopSm90TmaGmmaWarpSpecializedFP8ILi6ENS5_IJNS4_1CILi1EEESB_SB_EEENS1_35KernelTmaWarpSpecializedCooperativeEEENS5_IJNSA_ILi256EEENSA_ILi128EEENSA_ILi64EEEEEENS_12float_e5m2_tENS5_IJlSB_lEEESJ_SK_NS4_8TiledMMAINS4_8MMA_AtomIJNS4_4SM904GMMA31MMA_64x128x32_F32E5M2E5M2_SS_TNILNSO_7ScaleInE1ELSQ_1EEEEEENS4_6LayoutINS5_IJNSA_ILi2EEESB_SB_EEENS5_IJSB_NSA_ILi0EEESW_EEEEENS5_IJNS4_10UnderscoreESZ_SZ_EEEEENS4_13SM90_TMA_LOADENS4_14ComposedLayoutINS4_7SwizzleILi2ELi4ELi3EEENS4_18smem_ptr_flag_bitsILi8EEENST_INS5_IJNSA_ILi8EEESH_EEENS5_IJSH_SB_EEEEEEEvNS4_8identityES12_S1C_vS1D_EENS_8epilogue10collective6detail29Sm90TmaWarpSpecializedAdapterINS1G_15DefaultEpilogueISJ_SK_SK_NS1F_6thread17LinearCombinationISJ_Li1EffLNS1K_9ScaleType4KindE0ELNS_15FloatRoundStyleE2ESJ_EENS1_15EpilogueDefaultEEEEEvvEEEEvNT_6ParamsE:
[----:B------:R-:W0:Y:S02]  /*0000*/  LDC R1, c[0x0][0x28] ;  /* 0x00000a00ff017b82 */ /* 0x000e240000000800 */
[----:B0-----:R-:W-:Y:S01]  /*0010*/  VIADD R1, R1, 0xffffff00 ;  /* 0xffffff0001017836 */ /* 0x001fe20000000000 */
[----:B------:R-:W0:Y:S01]  /*0020*/  S2R R2, SR_TID.X ;  /* 0x0000000000027919 */ /* 0x000e220000002100 */
[----:B------:R-:W-:Y:S01]  /*0030*/  ELECT P0, URZ, PT ;  /* 0x00000000003f782f */ /* 0x000fe20003800000 */
[----:B------:R-:W-:Y:S01]  /*0040*/  BSSY B0, `(.L_x_0) ;  /* 0x0000015000007945 */ /* 0x000fe20003800000 */
[--C-:B0-----:R-:W-:Y:S02]  /*0050*/  SHF.R.U32.HI R0, RZ, 0x5, R2.reuse ;  /* 0x00000005ff007819 */ /* 0x101fe40000011602 */
[----:B------:R-:W-:-:S03]  /*0060*/  SHF.R.U32.HI R2, RZ, 0x7, R2 ;  /* 0x00000007ff027819 */ /* 0x000fc60000011602 */
[----:B------:R-:W0:Y:S04]  /*0070*/  SHFL.IDX PT, R3, R0, RZ, 0x1f ;  /* 0x00001fff00037589 */ /* 0x000e2800000e0000 */
[----:B------:R-:W1:Y:S01]  /*0080*/  SHFL.IDX PT, R2, R2, RZ, 0x1f ;  /* 0x00001fff02027589 */ /* 0x000e6200000e0000 */
[----:B0-----:R-:W-:Y:S02]  /*0090*/  R2UR UR4, R3 ;  /* 0x00000000030472ca */ /* 0x001fe400000e0000 */
[----:B-1----:R-:W-:-:S11]  /*00a0*/  R2UR UR6, R2 ;  /* 0x00000000020672ca */ /* 0x002fd600000e0000 */
[----:B------:R-:W-:Y:S02]  /*00b0*/  USHF.R.S32.HI UR5, URZ, 0x1f, UR4 ;  /* 0x0000001f3f057899 */ /* 0x000fe40008011404 */
[----:B------:R-:W-:Y:S02]  /*00c0*/  ISETP.NE.OR P0, PT, RZ, UR4, !P0 ;  /* 0x00000004ff007c0c */ /* 0x000fe4000c705670 */
[----:B------:R-:W-:-:S04]  /*00d0*/  ULEA.HI UR5, UR5, UR4, URZ, 0x2 ;  /* 0x0000000405057291 */ /* 0x000fc8000f8f103f */
[----:B------:R-:W-:-:S04]  /*00e0*/  ULOP3.LUT UR5, UR5, 0xfffffffc, URZ, 0xc0, !UPT ;  /* 0xfffffffc05057892 */ /* 0x000fc8000f8ec03f */
[----:B------:R-:W-:-:S03]  /*00f0*/  UIADD3 UR8, UR4, -UR5, URZ ;  /* 0x8000000504087290 */ /* 0x000fc6000fffe03f */
[----:B------:R-:W-:Y:S09]  /*0100*/  @P0 BRA `(.L_x_1) ;  /* 0x0000000000200947 */ /* 0x000ff20003800000 */
[----:B------:R-:W-:Y:S02]  /*0110*/  ULDC.64 UR4, c[0x0][0x198] ;  /* 0x0000660000047ab9 */ /* 0x000fe40000000a00 */
[----:B------:R-:W-:Y:S02]  /*0120*/  UIADD3 UR10, UP0, UR4, 0xf0, URZ ;  /* 0x000000f0040a7890 */ /* 0x000fe4000ff1e03f */
[----:B------:R-:W-:Y:S02]  /*0130*/  UIADD3 UR4, UP1, UR4, 0x1f0, URZ ;  /* 0x000001f004047890 */ /* 0x000fe4000ff3e03f */
[----:B------:R-:W-:Y:S02]  /*0140*/  UIADD3.X UR11, URZ, UR5, URZ, UP0, !UPT ;  /* 0x000000053f0b7290 */ /* 0x000fe400087fe43f */
[----:B------:R-:W-:-:S07]  /*0150*/  UIADD3.X UR5, URZ, UR5, URZ, UP1, !UPT ;  /* 0x000000053f057290 */ /* 0x000fce0008ffe43f */
[----:B------:R0:W-:Y:S02]  /*0160*/  UTMACCTL.PF [UR10] ;  /* 0x000000000a0079b9 */ /* 0x0001e40008040000 */
[----:B------:R0:W-:Y:S02]  /*0170*/  UTMACCTL.PF [UR4] ;  /* 0x00000000040079b9 */ /* 0x0001e40008040000 */
[----:B0-----:R-:W-:Y:S01]  /*0180*/  NOP ;  /* 0x0000000000007918 */ /* 0x001fe20000000000 */
.L_x_1:
[----:B------:R-:W-:Y:S05]  /*0190*/  BSYNC B0 ;  /* 0x0000000000007941 */ /* 0x000fea0003800000 */
.L_x_0:
[----:B------:R-:W0:Y:S01]  /*01a0*/  SHFL.IDX PT, R2, R0, RZ, 0x1f ;  /* 0x00001fff00027589 */ /* 0x000e2200000e0000 */
[----:B------:R-:W-:Y:S01]  /*01b0*/  UISETP.NE.AND UP0, UPT, UR8, 0x3, UPT ;  /* 0x000000030800788c */ /* 0x000fe2000bf05270 */
[----:B------:R-:W-:Y:S01]  /*01c0*/  ISETP.NE.AND P1, PT, RZ, UR6, PT ;  /* 0x00000006ff007c0c */ /* 0x000fe2000bf25270 */
[----:B------:R-:W-:Y:S02]  /*01d0*/  UIADD3 UR10, UR6, -0x1, URZ ;  /* 0xffffffff060a7890 */ /* 0x000fe4000fffe03f */
[----:B------:R-:W-:Y:S02]  /*01e0*/  UISETP.EQ.OR UP0, UPT, UR8, URZ, !UP0 ;  /* 0x0000003f0800728c */ /* 0x000fe4000c702670 */
[----:B------:R-:W-:Y:S02]  /*01f0*/  UISETP.GE.U32.AND UP1, UPT, UR10, 0x2, UPT ;  /* 0x000000020a00788c */ /* 0x000fe4000bf26070 */
[----:B------:R-:W-:-:S04]  /*0200*/  UISETP.EQ.AND UP0, UPT, UR6, URZ, UP0 ;  /* 0x0000003f0600728c */ /* 0x000fc80008702270 */
[----:B------:R-:W-:-:S04]  /*0210*/  USEL UR13, URZ, 0x1, !UP0 ;  /* 0x000000013f0d7887 */ /* 0x000fc8000c000000 */
[----:B------:R-:W-:Y:S01]  /*0220*/  USEL UR13, UR13, 0x2, UP1 ;  /* 0x000000020d0d7887 */ /* 0x000fe20008800000 */
[----:B0-----:R-:W-:-:S13]  /*0230*/  ISETP.NE.AND P0, PT, R2, RZ, PT ;  /* 0x000000ff0200720c */ /* 0x001fda0003f05270 */
[----:B------:R-:W-:Y:S05]  /*0240*/  @P0 BRA `(.L_x_2) ;  /* 0x0000000000680947 */ /* 0x000fea0003800000 */
[----:B------:R-:W0:Y:S01]  /*0250*/  S2UR UR9, SR_CgaCtaId ;  /* 0x00000000000979c3 */ /* 0x000e220000008800 */
[----:B------:R-:W-:Y:S01]  /*0260*/  UMOV UR4, 0x400 ;  /* 0x0000040000047882 */ /* 0x000fe20000000000 */
[----:B------:R-:W-:Y:S01]  /*0270*/  UMOV UR5, 0x1 ;  /* 0x0000000100057882 */ /* 0x000fe20000000000 */
[----:B------:R-:W-:Y:S01]  /*0280*/  UMOV UR6, 0x100 ;  /* 0x0000010000067882 */ /* 0x000fe20000000000 */
[----:B------:R-:W-:Y:S01]  /*0290*/  ELECT P0, URZ, PT ;  /* 0x00000000003f782f */ /* 0x000fe20003800000 */
[----:B------:R-:W-:-:S04]  /*02a0*/  UIADD3 UR6, -UR6, 0x100000, URZ ;  /* 0x0010000006067890 */ /* 0x000fc8000fffe13f */
[----:B------:R-:W-:Y:S02]  /*02b0*/  USHF.L.U32 UR7, UR6, 0xb, URZ ;  /* 0x0000000b06077899 */ /* 0x000fe4000800063f */
[----:B------:R-:W-:Y:S02]  /*02c0*/  USHF.L.U32 UR6, UR6, 0x1, URZ ;  /* 0x0000000106067899 */ /* 0x000fe4000800063f */
[----:B0-----:R-:W-:Y:S02]  /*02d0*/  ULEA UR9, UR9, UR4, 0x18 ;  /* 0x0000000409097291 */ /* 0x001fe4000f8ec03f */
[----:B------:R-:W-:-:S04]  /*02e0*/  UIADD3 UR4, -UR5, 0x100000, URZ ;  /* 0x0010000005047890 */ /* 0x000fc8000fffe13f */
[----:B------:R-:W-:Y:S02]  /*02f0*/  USHF.L.U32 UR5, UR4, 0xb, URZ ;  /* 0x0000000b04057899 */ /* 0x000fe4000800063f */
[----:B------:R-:W-:Y:S01]  /*0300*/  USHF.L.U32 UR4, UR4, 0x1, URZ ;  /* 0x0000000104047899 */ /* 0x000fe2000800063f */
[----:B------:R-:W0:Y:S11]  /*0310*/  FENCE.VIEW.ASYNC.S ;  /* 0x00000000000073c6 */ /* 0x000e360000000000 */
[----:B0-----:R0:W1:Y:S01]  /*0320*/  SYNCS.EXCH.64 URZ, [UR9], UR4 ;  /* 0x00000004093f75b2 */ /* 0x0010620008000100 */
[----:B------:R0:W2:Y:S01]  /*0330*/  SYNCS.EXCH.64 URZ, [UR9+0x30], UR6 ;  /* 0x00003006093f75b2 */ /* 0x0000a20008000100 */
[----:B------:R0:W3:Y:S01]  /*0340*/  SYNCS.EXCH.64 URZ, [UR9+0x8], UR4 ;  /* 0x00000804093f75b2 */ /* 0x0000e20008000100 */
[----:B------:R0:W4:Y:S01]  /*0350*/  SYNCS.EXCH.64 URZ, [UR9+0x38], UR6 ;  /* 0x00003806093f75b2 */ /* 0x0001220008000100 */
[----:B------:R0:W0:Y:S01]  /*0360*/  SYNCS.EXCH.64 URZ, [UR9+0x10], UR4 ;  /* 0x00001004093f75b2 */ /* 0x0000220008000100 */
[----:B------:R0:W0:Y:S01]  /*0370*/  SYNCS.EXCH.64 URZ, [UR9+0x40], UR6 ;  /* 0x00004006093f75b2 */ /* 0x0000220008000100 */
[----:B------:R0:W0:Y:S01]  /*0380*/  SYNCS.EXCH.64 URZ, [UR9+0x18], UR4 ;  /* 0x00001804093f75b2 */ /* 0x0000220008000100 */
[----:B------:R0:W0:Y:S01]  /*0390*/  SYNCS.EXCH.64 URZ, [UR9+0x48], UR6 ;  /* 0x00004806093f75b2 */ /* 0x0000220008000100 */
[----:B------:R0:W0:Y:S01]  /*03a0*/  SYNCS.EXCH.64 URZ, [UR9+0x20], UR4 ;  /* 0x00002004093f75b2 */ /* 0x0000220008000100 */
[----:B------:R0:W0:Y:S01]  /*03b0*/  SYNCS.EXCH.64 URZ, [UR9+0x50], UR6 ;  /* 0x00005006093f75b2 */ /* 0x0000220008000100 */
[----:B------:R0:W0:Y:S01]  /*03c0*/  SYNCS.EXCH.64 URZ, [UR9+0x28], UR4 ;  /* 0x00002804093f75b2 */ /* 0x0000220008000100 */
[----:B------:R0:W0:Y:S01]  /*03d0*/  SYNCS.EXCH.64 URZ, [UR9+0x58], UR6 ;  /* 0x00005806093f75b2 */ /* 0x0000220008000100 */
[----:B------:R-:W-:Y:S01]  /*03e0*/  NOP ;  /* 0x0000000000007918 */ /* 0x000fe20000000000 */
.L_x_2:
[----:B------:R-:W5:Y:S01]  /*03f0*/  SHFL.IDX PT, R0, R0, RZ, 0x1f ;  /* 0x00001fff00007589 */ /* 0x000f6200000e0000 */
[----:B------:R-:W1:Y:S01]  /*0400*/  LDC R2, c[0x0][0x65c] ;  /* 0x00019700ff027b82 */ /* 0x000e620000000800 */
[----:B------:R-:W-:Y:S01]  /*0410*/  ELECT P0, URZ, PT ;  /* 0x00000000003f782f */ /* 0x000fe20003800000 */
[----:B------:R-:W-:Y:S01]  /*0420*/  IMAD.MOV.U32 R3, RZ, RZ, RZ ;  /* 0x000000ffff037224 */ /* 0x000fe200078e00ff */
[----:B0-----:R-:W-:Y:S01]  /*0430*/  UMOV UR4, 0x20 ;  /* 0x0000002000047882 */ /* 0x001fe20000000000 */
[----:B------:R-:W-:Y:S01]  /*0440*/  NOP ;  /* 0x0000000000007918 */ /* 0x000fe20000000000 */
[----:B------:R-:W-:Y:S01]  /*0450*/  NOP ;  /* 0x0000000000007918 */ /* 0x000fe20000000000 */
[----:B-----5:R-:W-:Y:S02]  /*0460*/  ISETP.NE.OR P0, PT, R0, RZ, !P0 ;  /* 0x000000ff0000720c */ /* 0x020fe40004705670 */
[----:B-1----:R-:W-:Y:S01]  /*0470*/  ISETP.NE.AND P4, PT, R2, 0x1, PT ;  /* 0x000000010200780c */ /* 0x002fe20003f85270 */
[----:B------:R-:W0:Y:S01]  /*0480*/  S2R R0, SR_CTAID.Y ;  /* 0x0000000000007919 */ /* 0x000e220000002600 */
[----:B------:R-:W1:Y:S09]  /*0490*/  S2R R2, SR_CTAID.X ;  /* 0x0000000000027919 */ /* 0x000e720000002500 */
[----:B------:R-:W-:Y:S01]  /*04a0*/  VOTEU.ALL UP0, P0 ;  /* 0x00000000003f7886 */ /* 0x000fe20000000000 */
[----:B------:R-:W-:Y:S01]  /*04b0*/  VOTEU.ALL UP1, P0 ;  /* 0x00000000003f7886 */ /* 0x000fe20000020000 */
[----:B------:R-:W1:Y:S01]  /*04c0*/  @P4 LDC R7, c[0x0][0x10] ;  /* 0x00000400ff074b82 */ /* 0x000e620000000800 */
[----:B------:R-:W-:-:S02]  /*04d0*/  @P4 IMAD.MOV.U32 R5, RZ, RZ, RZ ;  /* 0x000000ffff054224 */ /* 0x000fc400078e00ff */
[----:B------:R-:W-:Y:S01]  /*04e0*/  @P4 IMAD.MOV.U32 R11, RZ, RZ, RZ ;  /* 0x000000ffff0b4224 */ /* 0x000fe200078e00ff */
[----:B------:R-:W-:Y:S01]  /*04f0*/  @!UP0 UMOV UR6, 0x400 ;  /* 0x0000040000068882 */ /* 0x000fe20000000000 */
[----:B------:R-:W-:-:S04]  /*0500*/  @!UP0 UIADD3 UR4, -UR4, 0x100000, URZ ;  /* 0x0010000004048890 */ /* 0x000fc8000fffe13f */
[----:B------:R-:W-:Y:S02]  /*0510*/  @!UP0 USHF.L.U32 UR5, UR4, 0xb, URZ ;  /* 0x0000000b04058899 */ /* 0x000fe4000800063f */
[----:B------:R-:W-:Y:S01]  /*0520*/  @!UP0 USHF.L.U32 UR4, UR4, 0x1, URZ ;  /* 0x0000000104048899 */ /* 0x000fe2000800063f */
[----:B------:R-:W5:Y:S08]  /*0530*/  @!P4 LDC R9, c[0x0][0xc] ;  /* 0x00000300ff09cb82 */ /* 0x000f700000000800 */
[----:B------:R-:W2:Y:S01]  /*0540*/  @!UP0 S2UR UR7, SR_CgaCtaId ;  /* 0x00000000000789c3 */ /* 0x000ea20000008800 */
[----:B0-----:R-:W-:-:S04]  /*0550*/  @P4 IMAD.MOV.U32 R4, RZ, RZ, R0 ;  /* 0x000000ffff044224 */ /* 0x001fc800078e0000 */
[----:B-1----:R-:W-:-:S04]  /*0560*/  @P4 IMAD.WIDE.U32 R6, R2, R7, R4 ;  /* 0x0000000702064225 */ /* 0x002fc800078e0004 */
[----:B------:R-:W-:Y:S02]  /*0570*/  @P4 IMAD.MOV.U32 R16, RZ, RZ, R6 ;  /* 0x000000ffff104224 */ /* 0x000fe400078e0006 */
[----:B------:R-:W-:Y:S02]  /*0580*/  @P4 IMAD.IADD R17, R7, 0x1, R11 ;  /* 0x0000000107114824 */ /* 0x000fe400078e020b */
[----:B-----5:R-:W-:-:S04]  /*0590*/  @!P4 IMAD.WIDE.U32 R4, R9, R0, R2 ;  /* 0x000000000904c225 */ /* 0x020fc800078e0002 */
[----:B------:R-:W-:Y:S02]  /*05a0*/  @!P4 IMAD.MOV.U32 R16, RZ, RZ, R4 ;  /* 0x000000ffff10c224 */ /* 0x000fe400078e0004 */
[----:B------:R-:W-:Y:S01]  /*05b0*/  @!P4 IMAD.MOV.U32 R17, RZ, RZ, R5 ;  /* 0x000000ffff11c224 */ /* 0x000fe200078e0005 */
[----:B--2---:R-:W-:Y:S02]  /*05c0*/  @!UP0 ULEA UR6, UR7, UR6, 0x18 ;  /* 0x0000000607068291 */ /* 0x004fe4000f8ec03f */
[----:B------:R0:W-:Y:S01]  /*05d0*/  STL [R1+0x7c], R16 ;  /* 0x00007c1001007387 */ /* 0x0001e20000100800 */
[----:B------:R-:W-:-:S03]  /*05e0*/  VOTEU.ALL UP0, P0 ;  /* 0x00000000003f7886 */ /* 0x000fc60000000000 */
[----:B------:R0:W-:Y:S04]  /*05f0*/  STL [R1+0x78], R17 ;  /* 0x0000781101007387 */ /* 0x0001e80000100800 */
[----:B------:R-:W1:Y:S02]  /*0600*/  FENCE.VIEW.ASYNC.S ;  /* 0x00000000000073c6 */ /* 0x000e640000000000 */
[----:B-1----:R0:W3:Y:S01]  /*0610*/  @!UP0 SYNCS.EXCH.64 URZ, [UR6+0x70], UR4 ;  /* 0x00007004063f85b2 */ /* 0x0020e20008000100 */
[----:B------:R0:W3:Y:S01]  /*0620*/  @!UP1 SYNCS.EXCH.64 URZ, [UR6+0x78], UR4 ;  /* 0x00007804063f95b2 */ /* 0x0000e20008000100 */
[----:B------:R-:W-:Y:S01]  /*0630*/  NOP ;  /* 0x0000000000007918 */ /* 0x000fe20000000000 */
[----:B---34-:R-:W-:Y:S06]  /*0640*/  BAR.SYNC.DEFER_BLOCKING 0x0 ;  /* 0x0000000000007b1d */ /* 0x018fec0000010000 */
[----:B0-----:R-:W-:Y:S05]  /*0650*/  @!P1 BRA `(.L_x_3) ;  /* 0x000000e400389947 */ /* 0x001fea0003800000 */
[----:B------:R-:W-:-:S06]  /*0660*/  UISETP.GT.U32.AND UP0, UPT, UR10, 0x1, UPT ;  /* 0x000000010a00788c */ /* 0x000fcc000bf04070 */
[----:B------:R-:W-:-:S13]  /*0670*/  PLOP3.LUT P0, PT, PT, PT, UP0, 0x80, 0x0 ;  /* 0x000000000000781c */ /* 0x000fda0003f0f008 */
[----:B------:R-:W-:Y:S05]  /*0680*/  @P0 EXIT ;  /* 0x000000000000094d */ /* 0x000fea0003800000 */
[----:B------:R-:W-:Y:S01]  /*0690*/  IMAD.MOV.U32 R6, RZ, RZ, -0x1 ;  /* 0xffffffffff067424 */ /* 0x000fe200078e00ff */
[----:B------:R-:W-:Y:S01]  /*06a0*/  ULDC.64 UR4, c[0x0][0x650] ;  /* 0x0001940000047ab9 */ /* 0x000fe20000000a00 */
[----:B------:R-:W-:Y:S01]  /*06b0*/  IMAD.MOV.U32 R5, RZ, RZ, -0x1 ;  /* 0xffffffffff057424 */ /* 0x000fe200078e00ff */
[----:B------:R-:W-:Y:S01]  /*06c0*/  ISETP.GE.U32.AND P0, PT, R16, UR4, PT ;  /* 0x0000000410007c0c */ /* 0x000fe2000bf06070 */
[----:B------:R-:W-:Y:S01]  /*06d0*/  UMOV UR22, 0xffffffff ;  /* 0xffffffff00167882 */ /* 0x000fe20000000000 */
[----:B------:R0:W-:Y:S01]  /*06e0*/  STL [R1+0x84], R6 ;  /* 0x0000840601007387 */ /* 0x0001e20000100800 */
[----:B------:R-:W-:Y:S02]  /*06f0*/  PRMT R4, RZ, 0x7610, R4 ;  /* 0x00007610ff047816 */ /* 0x000fe40000000004 */
[----:B------:R-:W-:Y:S01]  /*0700*/  ISETP.GE.U32.AND.EX P0, PT, R17, UR5, PT, P0 ;  /* 0x0000000511007c0c */ /* 0x000fe2000bf06100 */
[----:B------:R0:W-:-:S12]  /*0710*/  STL [R1+0x80], R5 ;  /* 0x0000800501007387 */ /* 0x0001d80000100800 */
[----:B0-----:R-:W-:Y:S05]  /*0720*/  @P0 BRA `(.L_x_4) ;  /* 0x0000000400680947 */ /* 0x001fea0003800000 */
[----:B------:R-:W0:Y:S01]  /*0730*/  LDC.64 R12, c[0x0][0x628] ;  /* 0x00018a00ff0c7b82 */ /* 0x000e220000000a00 */
[----:B------:R-:W-:Y:S02]  /*0740*/  IMAD.MOV.U32 R4, RZ, RZ, R16 ;  /* 0x000000ffff047224 */ /* 0x000fe400078e0010 */
[----:B------:R-:W-:-:S05]  /*0750*/  IMAD.MOV.U32 R5, RZ, RZ, R17 ;  /* 0x000000ffff057224 */ /* 0x000fca00078e0011 */
[----:B------:R-:W1:Y:S08]  /*0760*/  LDC R10, c[0x0][0x630] ;  /* 0x00018c00ff0a7b82 */ /* 0x000e700000000800 */
[----:B------:R-:W2:Y:S01]  /*0770*/  LDC.64 R14, c[0x0][0x620] ;  /* 0x00018800ff0e7b82 */ /* 0x000ea20000000a00 */
[----:B0-----:R-:W-:-:S04]  /*0780*/  ISETP.NE.U32.AND P0, PT, R12, RZ, PT ;  /* 0x000000ff0c00720c */ /* 0x001fc80003f05070 */
[----:B------:R-:W-:-:S13]  /*0790*/  ISETP.NE.AND.EX P0, PT, R13, RZ, PT, P0 ;  /* 0x000000ff0d00720c */ /* 0x000fda0003f05300 */
[----:B-12---:R-:W-:Y:S05]  /*07a0*/  @!P0 BRA `(.L_x_5) ;  /* 0x0000000000288947 */ /* 0x006fea0003800000 */
[----:B------:R-:W0:Y:S02]  /*07b0*/  LDC R9, c[0x0][0x634] ;  /* 0x00018d00ff097b82 */ /* 0x000e240000000800 */
[----:B0-----:R-:W-:-:S05]  /*07c0*/  IADD3 R9, P0, R16, R9, RZ ;  /* 0x0000000910097210 */ /* 0x001fca0007f1e0ff */
[----:B------:R-:W-:-:S04]  /*07d0*/  IMAD.X R11, RZ, RZ, R17, P0 ;  /* 0x000000ffff0b7224 */ /* 0x000fc800000e0611 */
[----:B------:R-:W-:-:S04]  /*07e0*/  IMAD.WIDE.U32 R4, R11, R12, RZ ;  /* 0x0000000c0b047225 */ /* 0x000fc800078e00ff */
[----:B------:R-:W-:-:S04]  /*07f0*/  IMAD.WIDE.U32 R6, P0, R9, R13, R4 ;  /* 0x0000000d09067225 */ /* 0x000fc80007800004 */
[----:B------:R-:W-:-:S04]  /*0800*/  IMAD.WIDE.U32 R4, R9, R12, RZ ;  /* 0x0000000c09047225 */ /* 0x000fc800078e00ff */
[----:B------:R-:W-:Y:S01]  /*0810*/  IMAD.X R9, RZ, RZ, RZ, P0 ;  /* 0x000000ffff097224 */ /* 0x000fe200000e06ff */
[----:B------:R-:W-:Y:S01]  /*0820*/  IADD3 RZ, P0, R5, R6, RZ ;  /* 0x0000000605ff7210 */ /* 0x000fe20007f1e0ff */
[----:B------:R-:W-:-:S04]  /*0830*/  IMAD.MOV.U32 R8, RZ, RZ, R7 ;  /* 0x000000ffff087224 */ /* 0x000fc800078e0007 */
[----:B------:R-:W-:-:S08]  /*0840*/  IMAD.WIDE.U32.X R4, R11, R13, R8, P0 ;  /* 0x0000000d0b047225 */ /* 0x000fd000000e0408 */
.L_x_5:
[-CC-:B------:R-:W-:Y:S01]  /*0850*/  SHF.R.U64 R24, R4, R10.reuse, R5.reuse ;  /* 0x0000000a04187219 */ /* 0x180fe20000001205 */
[----:B------:R-:W0:Y:S01]  /*0860*/  LDC R8, c[0x0][0x618] ;  /* 0x00018600ff087b82 */ /* 0x000e220000000800 */
[----:B------:R-:W-:Y:S01]  /*0870*/  SHF.R.U32.HI R4, RZ, R10, R5 ;  /* 0x0000000aff047219 */ /* 0x000fe20000011605 */
[----:B------:R-:W-:Y:S01]  /*0880*/  ULDC UR4, c[0x0][0x150] ;  /* 0x0000540000047ab9 */ /* 0x000fe20000000800 */
[----:B------:R-:W-:Y:S01]  /*0890*/  IADD3 R9, P0, RZ, -R24, RZ ;  /* 0x80000018ff097210 */ /* 0x000fe20007f1e0ff */
[----:B------:R-:W-:Y:S01]  /*08a0*/  IMAD.MOV.U32 R5, RZ, RZ, R17 ;  /* 0x000000ffff057224 */ /* 0x000fe200078e0011 */
[----:B------:R-:W-:-:S03]  /*08b0*/  I2FP.F32.U32 R3, R2 ;  /* 0x0000000200037245 */ /* 0x000fc60000201000 */
[----:B------:R-:W1:Y:S01]  /*08c0*/  LDC.64 R18, c[0x0][0x640] ;  /* 0x00019000ff127b82 */ /* 0x000e620000000a00 */
[----:B------:R-:W-:Y:S02]  /*08d0*/  IMAD.X R11, RZ, RZ, ~R4, P0 ;  /* 0x000000ffff0b7224 */ /* 0x000fe400000e0e04 */
[----:B------:R-:W-:Y:S01]  /*08e0*/  FMUL R3, R3, UR4 ;  /* 0x0000000403037c20 */ /* 0x000fe20008400000 */
[----:B------:R-:W-:Y:S01]  /*08f0*/  IMAD.MOV.U32 R4, RZ, RZ, R16 ;  /* 0x000000ffff047224 */ /* 0x000fe200078e0010 */
[----:B------:R-:W-:Y:S01]  /*0900*/  ULDC UR4, c[0x0][0x154] ;  /* 0x0000550000047ab9 */ /* 0x000fe20000000800 */
[-C--:B------:R-:W-:Y:S02]  /*0910*/  IMAD R6, R11, R14.reuse, RZ ;  /* 0x0000000e0b067224 */ /* 0x080fe400078e02ff */
[C---:B------:R-:W-:Y:S01]  /*0920*/  IMAD.WIDE.U32 R4, R9.reuse, R14, R4 ;  /* 0x0000000e09047225 */ /* 0x040fe200078e0004 */
[----:B------:R-:W2:Y:S01]  /*0930*/  LDC R10, c[0x0][0x608] ;  /* 0x00018200ff0a7b82 */ /* 0x000ea20000000800 */
[----:B------:R-:W3:Y:S02]  /*0940*/  F2I.U32.TRUNC.NTZ R3, R3 ;  /* 0x0000000300037305 */ /* 0x000ee4000020f000 */
[----:B------:R-:W-:-:S04]  /*0950*/  IMAD R9, R9, R15, R6 ;  /* 0x0000000f09097224 */ /* 0x000fc800078e0206 */
[----:B------:R-:W-:Y:S01]  /*0960*/  IMAD.IADD R5, R5, 0x1, R9 ;  /* 0x0000000105057824 */ /* 0x000fe200078e0209 */
[----:B------:R-:W4:Y:S01]  /*0970*/  LDC R7, c[0x0][0x144] ;  /* 0x00005100ff077b82 */ /* 0x000f220000000800 */
[----:B------:R-:W-:-:S03]  /*0980*/  IMAD.MOV.U32 R9, RZ, RZ, 0x1 ;  /* 0x00000001ff097424 */ /* 0x000fc600078e00ff */
[----:B0-----:R-:W-:Y:S02]  /*0990*/  SHF.R.U64 R12, R4, R8, R5 ;  /* 0x00000008040c7219 */ /* 0x001fe40000001205 */
[----:B------:R-:W-:Y:S02]  /*09a0*/  I2FP.F32.U32 R4, R0 ;  /* 0x0000000000047245 */ /* 0x000fe40000201000 */
[----:B------:R-:W0:Y:S01]  /*09b0*/  LDC R14, c[0x0][0x658] ;  /* 0x00019600ff0e7b82 */ /* 0x000e220000000800 */
[----:B-1----:R-:W-:Y:S01]  /*09c0*/  ISETP.NE.U32.AND P0, PT, R18, RZ, PT ;  /* 0x000000ff1200720c */ /* 0x002fe20003f05070 */
[----:B---3--:R-:W-:Y:S02]  /*09d0*/  IMAD.MOV R6, RZ, RZ, -R3 ;  /* 0x000000ffff067224 */ /* 0x008fe400078e0a03 */
[----:B------:R-:W-:Y:S01]  /*09e0*/  FMUL R4, R4, UR4 ;  /* 0x0000000404047c20 */ /* 0x000fe20008400000 */
[----:B------:R-:W-:Y:S01]  /*09f0*/  SHF.R.U32.HI R3, RZ, R8, R5 ;  /* 0x00000008ff037219 */ /* 0x000fe20000011605 */
[----:B------:R-:W-:Y:S01]  /*0a00*/  IMAD.MOV.U32 R5, RZ, RZ, -0x1 ;  /* 0xffffffffff057424 */ /* 0x000fe200078e00ff */
[----:B------:R-:W-:Y:S01]  /*0a10*/  ISETP.NE.AND.EX P0, PT, R19, RZ, PT, P0 ;  /* 0x000000ff1300720c */ /* 0x000fe20003f05300 */
[----:B------:R1:W3:Y:S01]  /*0a20*/  F2I.U32.TRUNC.NTZ R11, R4 ;  /* 0x00000004000b7305 */ /* 0x0002e2000020f000 */
[----:B------:R-:W1:Y:S01]  /*0a30*/  LDC R13, c[0x0][0x148] ;  /* 0x00005200ff0d7b82 */ /* 0x000e620000000800 */
[----:B--2---:R-:W-:-:S02]  /*0a40*/  SHF.R.U64 R23, R12, R10, R3 ;  /* 0x0000000a0c177219 */ /* 0x004fc40000001203 */
[----:B------:R-:W-:-:S05]  /*0a50*/  SHF.R.U32.HI R3, RZ, R10, R3 ;  /* 0x0000000aff037219 */ /* 0x000fca0000011603 */
[----:B------:R-:W2:Y:S01]  /*0a60*/  LDC R17, c[0x0][0x600] ;  /* 0x00018000ff117b82 */ /* 0x000ea20000000800 */
[----:B----4-:R-:W-:-:S07]  /*0a70*/  IMAD R8, R7, R6, R2 ;  /* 0x0000000607087224 */ /* 0x010fce00078e0202 */
[----:B------:R-:W4:Y:S01]  /*0a80*/  LDC R16, c[0x0][0x648] ;  /* 0x00019200ff107b82 */ /* 0x000f220000000800 */
[-C--:B0-----:R-:W-:Y:S02]  /*0a90*/  SHF.L.U32 R2, R5, R14.reuse, RZ ;  /* 0x0000000e05027219 */ /* 0x081fe400000006ff */
[--C-:B------:R-:W-:Y:S02]  /*0aa0*/  SHF.R.U64 R22, R23, R14, R3.reuse ;  /* 0x0000000e17167219 */ /* 0x100fe40000001203 */
[----:B------:R-:W-:Y:S02]  /*0ab0*/  LOP3.LUT R10, RZ, R2, RZ, 0x33, !PT ;  /* 0x00000002ff0a7212 */ /* 0x000fe400078e33ff */
[-C--:B------:R-:W-:Y:S01]  /*0ac0*/  SHF.R.U32.HI R3, RZ, R14.reuse, R3 ;  /* 0x0000000eff037219 */ /* 0x080fe20000011603 */
[----:B------:R-:W0:Y:S01]  /*0ad0*/  LDC R21, c[0x0][0x638] ;  /* 0x00018e00ff157b82 */ /* 0x000e220000000800 */
[----:B------:R-:W-:Y:S01]  /*0ae0*/  SHF.L.U32 R9, R9, R14, RZ ;  /* 0x0000000e09097219 */ /* 0x000fe200000006ff */
[----:B------:R-:W-:-:S06]  /*0af0*/  IMAD.MOV.U32 R2, RZ, RZ, R22 ;  /* 0x000000ffff027224 */ /* 0x000fcc00078e0016 */
[----:B------:R-:W0:Y:S01]  /*0b00*/  LDC R20, c[0x0][0x610] ;  /* 0x00018400ff147b82 */ /* 0x000e220000000800 */
[----:B-1-3--:R-:W-:Y:S05]  /*0b10*/  @!P0 BRA `(.L_x_6) ;  /* 0x0000000000288947 */ /* 0x00afea0003800000 */
[----:B------:R-:W1:Y:S02]  /*0b20*/  LDC R7, c[0x0][0x64c] ;  /* 0x00019300ff077b82 */ /* 0x000e640000000800 */
[----:B-1----:R-:W-:-:S05]  /*0b30*/  IADD3 R7, P0, R22, R7, RZ ;  /* 0x0000000716077210 */ /* 0x002fca0007f1e0ff */
        /* <DEDUP_REMOVED lines=8> */
.L_x_6:
[----:B----4-:R-:W-:Y:S01]  /*0bc0*/  SHF.R.U64 R2, R2, R16, R3 ;  /* 0x0000001002027219 */ /* 0x010fe20000001203 */
[----:B--2---:R-:W-:Y:S01]  /*0bd0*/  VIADD R3, R17, 0xffffffff ;  /* 0xffffffff11037836 */ /* 0x004fe20000000000 */
[----:B------:R-:W-:Y:S01]  /*0be0*/  LOP3.LUT R10, R23, R10, RZ, 0xc0, !PT ;  /* 0x0000000a170a7212 */ /* 0x000fe200078ec0ff */
[----:B------:R-:W-:Y:S01]  /*0bf0*/  IMAD.MOV R11, RZ, RZ, -R11 ;  /* 0x000000ffff0b7224 */ /* 0x000fe200078e0a0b */
[----:B------:R-:W-:Y:S01]  /*0c00*/  R2UR UR22, R24 ;  /* 0x00000000181672ca */ /* 0x000fe200000e0000 */
[----:B------:R-:W-:Y:S01]  /*0c10*/  IMAD.MOV R4, RZ, RZ, -R2 ;  /* 0x000000ffff047224 */ /* 0x000fe200078e0a02 */
[----:B------:R-:W-:Y:S01]  /*0c20*/  LOP3.LUT R3, R12, R3, RZ, 0xc0, !PT ;  /* 0x000000030c037212 */ /* 0x000fe200078ec0ff */
[----:B------:R-:W-:Y:S02]  /*0c30*/  @P4 IMAD R8, R13, R11, R0 ;  /* 0x0000000b0d084224 */ /* 0x000fe400078e0200 */
[----:B------:R-:W-:Y:S02]  /*0c40*/  IMAD R9, R9, R2, R10 ;  /* 0x0000000209097224 */ /* 0x000fe400078e020a */
[----:B0-----:R-:W-:-:S02]  /*0c50*/  IMAD R0, R4, R21, R22 ;  /* 0x0000001504007224 */ /* 0x001fc400078e0216 */
[----:B------:R-:W-:Y:S02]  /*0c60*/  IMAD R8, R9, R20, R8 ;  /* 0x0000001409087224 */ /* 0x000fe400078e0208 */
[----:B------:R-:W-:Y:S02]  /*0c70*/  IMAD R3, R0, R17, R3 ;  /* 0x0000001100037224 */ /* 0x000fe400078e0203 */
[----:B------:R-:W-:-:S03]  /*0c80*/  IMAD.MOV.U32 R4, RZ, RZ, 0x1 ;  /* 0x00000001ff047424 */ /* 0x000fc600078e00ff */
[----:B------:R-:W-:Y:S02]  /*0c90*/  SEL R2, R3, R8, !P4 ;  /* 0x0000000803027207 */ /* 0x000fe40006000000 */
[----:B------:R-:W-:-:S03]  /*0ca0*/  SEL R0, R8, R3, !P4 ;  /* 0x0000000308007207 */ /* 0x000fc60006000000 */
[----:B------:R0:W-:Y:S04]  /*0cb0*/  STL [R1+0x80], R2 ;  /* 0x0000800201007387 */ /* 0x0001e80000100800 */
[----:B------:R0:W-:Y:S02]  /*0cc0*/  STL [R1+0x84], R0 ;  /* 0x0000840001007387 */ /* 0x0001e40000100800 */
.L_x_4:
[----:B------:R-:W-:-:S08]  /*0cd0*/  NOP ;  /* 0x0000000000007918 */ /* 0x000fd00000000000 */
[----:B------:R-:W1:Y:S02]  /*0ce0*/  USETMAXREG.TRY_ALLOC.CTAPOOL UP0, 0xe8 ;  /* 0x000000e8000079c8 */ /* 0x000e640008000600 */
[----:B-1----:R-:W-:-:S13]  /*0cf0*/  PLOP3.LUT P0, PT, PT, PT, UP0, 0x80, 0x0 ;  /* 0x000000000000781c */ /* 0x002fda0003f0f008 */
[----:B------:R-:W-:Y:S05]  /*0d00*/  @!P0 BRA `(.L_x_4) ;  /* 0xfffffffc00f08947 */ /* 0x000fea000383ffff */
[----:B------:R-:W-:Y:S01]  /*0d10*/  ULDC.64 UR4, c[0x0][0x598] ;  /* 0x0001660000047ab9 */ /* 0x000fe20000000a00 */
[----:B------:R-:W-:Y:S01]  /*0d20*/  ULDC.64 UR14, c[0x0][0x208] ;  /* 0x00008200000e7ab9 */ /* 0x000fe20000000a00 */
[----:B------:R-:W-:-:S04]  /*0d30*/  ISETP.NE.U32.AND P0, PT, RZ, UR4, PT ;  /* 0x00000004ff007c0c */ /* 0x000fc8000bf05070 */
[----:B------:R-:W-:-:S13]  /*0d40*/  ISETP.NE.AND.EX P0, PT, RZ, UR5, PT, P0 ;  /* 0x00000005ff007c0c */ /* 0x000fda000bf05300 */
[----:B------:R-:W-:Y:S05]  /*0d50*/  @!P0 BRA `(.L_x_7) ;  /* 0x0000000000208947 */ /* 0x000fea0003800000 */
[----:B0-----:R-:W0:Y:S02]  /*0d60*/  LDC.64 R2, c[0x0][0x598] ;  /* 0x00016600ff027b82 */ /* 0x001e240000000a00 */
[----:B0-----:R-:W2:Y:S02]  /*0d70*/  LDG.E.64 R2, desc[UR14][R2.64] ;  /* 0x0000000e02027981 */ /* 0x001ea4000c1e1b00 */
[----:B--2---:R-:W-:-:S04]  /*0d80*/  ISETP.NE.U32.AND P0, PT, R2, RZ, PT ;  /* 0x000000ff0200720c */ /* 0x004fc80003f05070 */
[----:B------:R-:W-:-:S13]  /*0d90*/  ISETP.NE.AND.EX P0, PT, R3, RZ, PT, P0 ;  /* 0x000000ff0300720c */ /* 0x000fda0003f05300 */
[----:B------:R-:W-:Y:S05]  /*0da0*/  @!P0 BRA `(.L_x_7) ;  /* 0x00000000000c8947 */ /* 0x000fea0003800000 */
[----:B------:R-:W2:Y:S02]  /*0db0*/  LD.E R2, desc[UR14][R2.64] ;  /* 0x0000000e02027980 */ /* 0x000ea4000c101900 */
[----:B--2---:R-:W-:Y:S01]  /*0dc0*/  R2UR UR20, R2 ;  /* 0x00000000021472ca */ /* 0x004fe200000e0000 */
[----:B------:R-:W-:-:S14]  /*0dd0*/  BRA `(.L_x_8) ;  /* 0x0000000000247947 */ /* 0x000fdc0003800000 */
.L_x_7:
[----:B------:R-:W-:Y:S02]  /*0de0*/  ULDC.64 UR4, c[0x0][0x588] ;  /* 0x0001620000047ab9 */ /* 0x000fe40000000a00 */
[----:B------:R-:W-:-:S04]  /*0df0*/  ISETP.NE.U32.AND P0, PT, RZ, UR4, PT ;  /* 0x00000004ff007c0c */ /* 0x000fc8000bf05070 */
[----:B------:R-:W-:-:S13]  /*0e00*/  ISETP.NE.AND.EX P0, PT, RZ, UR5, PT, P0 ;  /* 0x00000005ff007c0c */ /* 0x000fda000bf05300 */
[----:B------:R-:W-:Y:S05]  /*0e10*/  @!P0 BRA `(.L_x_9) ;  /* 0x0000000000108947 */ /* 0x000fea0003800000 */
[----:B0-----:R-:W0:Y:S02]  /*0e20*/  LDC.64 R2, c[0x0][0x588] ;  /* 0x00016200ff027b82 */ /* 0x001e240000000a00 */
[----:B0-----:R-:W2:Y:S02]  /*0e30*/  LDG.E R2, desc[UR14][R2.64] ;  /* 0x0000000e02027981 */ /* 0x001ea4000c1e1900 */
[----:B--2---:R-:W-:Y:S01]  /*0e40*/  R2UR UR20, R2 ;  /* 0x00000000021472ca */ /* 0x004fe200000e0000 */
[----:B------:R-:W-:-:S14]  /*0e50*/  BRA `(.L_x_8) ;  /* 0x0000000000047947 */ /* 0x000fdc0003800000 */
.L_x_9:
[----:B------:R-:W-:-:S05]  /*0e60*/  ULDC UR20, c[0x0][0x580] ;  /* 0x0001600000147ab9 */ /* 0x000fca0000000800 */
.L_x_8:
[----:B------:R-:W-:Y:S02]  /*0e70*/  ULDC.64 UR4, c[0x0][0x5a0] ;  /* 0x0001680000047ab9 */ /* 0x000fe40000000a00 */
        /* <DEDUP_REMOVED lines=11> */
.L_x_10:
        /* <DEDUP_REMOVED lines=8> */
.L_x_12:
[----:B------:R-:W-:-:S05]  /*0fb0*/  ULDC UR21, c[0x0][0x584] ;  /* 0x0001610000157ab9 */ /* 0x000fca0000000800 */
.L_x_11:
[----:B------:R-:W-:-:S13]  /*0fc0*/  LOP3.LUT P0, RZ, R4, 0xff, RZ, 0xc0, !PT ;  /* 0x000000ff04ff7812 */ /* 0x000fda000780c0ff */
[----:B------:R-:W-:Y:S05]  /*0fd0*/  @!P0 EXIT ;  /* 0x000000000000894d */ /* 0x000fea0003800000 */
[----:B------:R-:W-:Y:S01]  /*0fe0*/  ULDC UR4, c[0x0][0x28c] ;  /* 0x0000a30000047ab9 */ /* 0x000fe20000000800 */
[----:B------:R-:W-:Y:S02]  /*0ff0*/  ULOP3.LUT UR23, UR13, 0x1, URZ, 0xfc, !UPT ;  /* 0x000000010d177892 */ /* 0x000fe4000f8efc3f */
[----:B------:R-:W-:-:S04]  /*1000*/  UIADD3 UR4, UR4, 0x3f, URZ ;  /* 0x0000003f04047890 */ /* 0x000fc8000fffe03f */
[----:B------:R-:W-:-:S04]  /*1010*/  USHF.R.S32.HI UR5, URZ, 0x1f, UR4 ;  /* 0x0000001f3f057899 */ /* 0x000fc80008011404 */
[----:B------:R-:W-:-:S03]  /*1020*/  ULEA.HI UR5, UR5, UR4, URZ, 0x6 ;  /* 0x0000000405057291 */ /* 0x000fc6000f8f303f */
[----:B------:R-:W-:Y:S01]  /*1030*/  UMOV UR4, URZ ;  /* 0x0000003f00047c82 */ /* 0x000fe20008000000 */
[----:B------:R-:W-:-:S03]  /*1040*/  USHF.R.S32.HI UR9, URZ, 0x6, UR5 ;  /* 0x000000063f097899 */ /* 0x000fc60008011405 */
[----:B------:R-:W-:-:S09]  /*1050*/  UMOV UR5, URZ ;  /* 0x0000003f00057c82 */ /* 0x000fd20008000000 */
.L_x_293:
[----:B0-----:R-:W0:Y:S01]  /*1060*/  S2R R0, SR_TID.X ;  /* 0x0000000000007919 */ /* 0x001e220000002100 */
[----:B-1----:R-:W1:Y:S01]  /*1070*/  S2UR UR17, SR_CgaCtaId ;  /* 0x00000000001179c3 */ /* 0x002e620000008800 */
[----:B------:R-:W-:Y:S01]  /*1080*/  UMOV UR16, 0x400 ;  /* 0x0000040000107882 */ /* 0x000fe20000000000 */
[----:B------:R-:W-:Y:S01]  /*1090*/  UMOV UR6, URZ ;  /* 0x0000003f00067c82 */ /* 0x000fe20008000000 */
[----:B------:R-:W-:Y:S01]  /*10a0*/  STL [R1+0x74], RZ ;  /* 0x000074ff01007387 */ /* 0x000fe20000100800 */
[----:B------:R-:W-:Y:S01]  /*10b0*/  UMOV UR7, URZ ;  /* 0x0000003f00077c82 */ /* 0x000fe20008000000 */
[----:B------:R-:W-:Y:S01]  /*10c0*/  UMOV UR8, URZ ;  /* 0x0000003f00087c82 */ /* 0x000fe20008000000 */
[----:B------:R-:W-:Y:S01]  /*10d0*/  CS2R R4, SRZ ;  /* 0x0000000000047805 */ /* 0x000fe2000001ff00 */
[----:B------:R-:W-:Y:S01]  /*10e0*/  STL [R1+0x70], RZ ;  /* 0x000070ff01007387 */ /* 0x000fe20000100800 */
[----:B--2---:R-:W2:Y:S01]  /*10f0*/  LDC R2, c[0x0][0x28c] ;  /* 0x0000a300ff027b82 */ /* 0x004ea20000000800 */
[----:B------:R-:W-:-:S02]  /*1100*/  CS2R R6, SRZ ;  /* 0x0000000000067805 */ /* 0x000fc4000001ff00 */
[----:B------:R-:W-:Y:S01]  /*1110*/  CS2R R8, SRZ ;  /* 0x0000000000087805 */ /* 0x000fe2000001ff00 */
[----:B------:R-:W-:Y:S01]  /*1120*/  STL [R1+0x6c], RZ ;  /* 0x00006cff01007387 */ /* 0x000fe20000100800 */
[----:B------:R-:W-:Y:S02]  /*1130*/  CS2R R10, SRZ ;  /* 0x00000000000a7805 */ /* 0x000fe4000001ff00 */
[----:B------:R-:W-:Y:S02]  /*1140*/  CS2R R12, SRZ ;  /* 0x00000000000c7805 */ /* 0x000fe4000001ff00 */
[----:B------:R-:W-:Y:S01]  /*1150*/  CS2R R14, SRZ ;  /* 0x00000000000e7805 */ /* 0x000fe2000001ff00 */
[----:B------:R-:W-:Y:S01]  /*1160*/  STL [R1+0x68], RZ ;  /* 0x000068ff01007387 */ /* 0x000fe20000100800 */
[----:B------:R-:W-:Y:S02]  /*1170*/  CS2R R16, SRZ ;  /* 0x0000000000107805 */ /* 0x000fe4000001ff00 */
        /* <DEDUP_REMOVED lines=13> */
[----:B------:R-:W-:Y:S02]  /*1250*/  CS2R R166, SRZ ;  /* 0x0000000000a67805 */ /* 0x000fe4000001ff00 */
[----:B0-----:R-:W-:Y:S01]  /*1260*/  LOP3.LUT R0, R0, 0x80, RZ, 0xc0, !PT ;  /* 0x0000008000007812 */ /* 0x001fe200078ec0ff */
[----:B------:R-:W-:Y:S01]  /*1270*/  STL [R1+0x58], RZ ;  /* 0x000058ff01007387 */ /* 0x000fe20000100800 */
[----:B--2---:R-:W-:-:S02]  /*1280*/  ISETP.GE.AND P0, PT, R2, 0x1, PT ;  /* 0x000000010200780c */ /* 0x004fc40003f06270 */
[----:B------:R-:W-:Y:S02]  /*1290*/  CS2R R2, SRZ ;  /* 0x0000000000027805 */ /* 0x000fe4000001ff00 */
[----:B------:R-:W-:Y:S01]  /*12a0*/  SHF.R.U32.HI R0, RZ, 0x7, R0 ;  /* 0x00000007ff007819 */ /* 0x000fe20000011600 */
[----:B------:R-:W-:Y:S01]  /*12b0*/  STL [R1+0x54], RZ ;  /* 0x000054ff01007387 */ /* 0x000fe20000100800 */
[----:B------:R-:W-:Y:S02]  /*12c0*/  CS2R R168, SRZ ;  /* 0x0000000000a87805 */ /* 0x000fe4000001ff00 */
[----:B------:R-:W-:Y:S02]  /*12d0*/  CS2R R170, SRZ ;  /* 0x0000000000aa7805 */ /* 0x000fe4000001ff00 */
[----:B------:R-:W-:Y:S01]  /*12e0*/  CS2R R172, SRZ ;  /* 0x0000000000ac7805 */ /* 0x000fe2000001ff00 */
[----:B------:R-:W-:Y:S01]  /*12f0*/  STL [R1+0x50], RZ ;  /* 0x000050ff01007387 */ /* 0x000fe20000100800 */
[----:B------:R-:W-:-:S02]  /*1300*/  CS2R R174, SRZ ;  /* 0x0000000000ae7805 */ /* 0x000fc4000001ff00 */
[----:B------:R-:W-:Y:S02]  /*1310*/  CS2R R176, SRZ ;  /* 0x0000000000b07805 */ /* 0x000fe4000001ff00 */
[----:B------:R-:W-:Y:S01]  /*1320*/  CS2R R178, SRZ ;  /* 0x0000000000b27805 */ /* 0x000fe2000001ff00 */
[----:B------:R-:W0:Y:S01]  /*1330*/  SHFL.IDX PT, R0, R0, RZ, 0x1f ;  /* 0x00001fff00007589 */ /* 0x000e2200000e0000 */
[----:B------:R-:W-:Y:S02]  /*1340*/  CS2R R180, SRZ ;  /* 0x0000000000b47805 */ /* 0x000fe4000001ff00 */
[----:B------:R-:W-:Y:S02]  /*1350*/  CS2R R182, SRZ ;  /* 0x0000000000b67805 */ /* 0x000fe4000001ff00 */
[----:B------:R-:W-:Y:S01]  /*1360*/  CS2R R184, SRZ ;  /* 0x0000000000b87805 */ /* 0x000fe2000001ff00 */
[----:B------:R2:W-:Y:S01]  /*1370*/  STL [R1+0x4c], RZ ;  /* 0x00004cff01007387 */ /* 0x0005e20000100800 */
[----:B------:R-:W-:-:S02]  /*1380*/  CS2R R186, SRZ ;  /* 0x0000000000ba7805 */ /* 0x000fc4000001ff00 */
[----:B------:R-:W-:Y:S02]  /*1390*/  CS2R R188, SRZ ;  /* 0x0000000000bc7805 */ /* 0x000fe4000001ff00 */
[----:B------:R-:W-:Y:S01]  /*13a0*/  CS2R R190, SRZ ;  /* 0x0000000000be7805 */ /* 0x000fe2000001ff00 */
[----:B------:R2:W-:Y:S01]  /*13b0*/  STL [R1+0x48], RZ ;  /* 0x000048ff01007387 */ /* 0x0005e20000100800 */
        /* <DEDUP_REMOVED lines=14> */
[----:B------:R-:W-:Y:S02]  /*14a0*/  CS2R R214, SRZ ;  /* 0x0000000000d67805 */ /* 0x000fe4000001ff00 */
[----:B0-----:R-:W-:Y:S01]  /*14b0*/  R2UR UR11, R0 ;  /* 0x00000000000b72ca */ /* 0x001fe200000e0000 */
[----:B------:R2:W-:Y:S01]  /*14c0*/  STL [R1+0x38], RZ ;  /* 0x000038ff01007387 */ /* 0x0005e20000100800 */
[----:B------:R-:W-:Y:S01]  /*14d0*/  IMAD.MOV.U32 R0, RZ, RZ, RZ ;  /* 0x000000ffff007224 */ /* 0x000fe200078e00ff */
[----:B------:R-:W-:Y:S02]  /*14e0*/  CS2R R216, SRZ ;  /* 0x0000000000d87805 */ /* 0x000fe4000001ff00 */
[----:B------:R-:W-:Y:S01]  /*14f0*/  CS2R R218, SRZ ;  /* 0x0000000000da7805 */ /* 0x000fe2000001ff00 */
[----:B------:R2:W-:Y:S01]  /*1500*/  STL [R1+0x34], RZ ;  /* 0x000034ff01007387 */ /* 0x0005e20000100800 */
[----:B------:R-:W-:-:S02]  /*1510*/  CS2R R220, SRZ ;  /* 0x0000000000dc7805 */ /* 0x000fc4000001ff00 */
[----:B------:R-:W-:Y:S02]  /*1520*/  CS2R R222, SRZ ;  /* 0x0000000000de7805 */ /* 0x000fe4000001ff00 */
[----:B------:R-:W-:Y:S01]  /*1530*/  CS2R R224, SRZ ;  /* 0x0000000000e07805 */ /* 0x000fe2000001ff00 */
[----:B------:R2:W-:Y:S01]  /*1540*/  STL [R1+0x30], RZ ;  /* 0x000030ff01007387 */ /* 0x0005e20000100800 */
[----:B------:R-:W-:Y:S01]  /*1550*/  IMAD.MOV.U32 R226, RZ, RZ, RZ ;  /* 0x000000ffffe27224 */ /* 0x000fe200078e00ff */
[----:B------:R-:W-:Y:S01]  /*1560*/  CS2R R88, SRZ ;  /* 0x0000000000587805 */ /* 0x000fe2000001ff00 */
[----:B------:R-:W-:Y:S01]  /*1570*/  IMAD.U32 R227, RZ, RZ, UR4 ;  /* 0x00000004ffe37e24 */ /* 0x000fe2000f8e00ff */
[----:B------:R2:W-:Y:S01]  /*1580*/  STL [R1+0x2c], RZ ;  /* 0x00002cff01007387 */ /* 0x0005e20000100800 */
[----:B------:R-:W-:Y:S01]  /*1590*/  ULEA.HI UR10, UR11, UR11, URZ, 0x1 ;  /* 0x0000000b0b0a7291 */ /* 0x000fe2000f8f083f */
[----:B------:R-:W-:Y:S02]  /*15a0*/  CS2R R90, SRZ ;  /* 0x00000000005a7805 */ /* 0x000fe4000001ff00 */
[----:B------:R-:W-:Y:S01]  /*15b0*/  CS2R R92, SRZ ;  /* 0x00000000005c7805 */ /* 0x000fe2000001ff00 */
[----:B------:R2:W-:Y:S01]  /*15c0*/  STL [R1+0x28], RZ ;  /* 0x000028ff01007387 */ /* 0x0005e20000100800 */
[----:B------:R-:W-:Y:S01]  /*15d0*/  ULOP3.LUT UR12, UR10, 0xffffe, URZ, 0xc0, !UPT ;  /* 0x000ffffe0a0c7892 */ /* 0x000fe2000f8ec03f */
[----:B------:R-:W-:Y:S01]  /*15e0*/  CS2R R94, SRZ ;  /* 0x00000000005e7805 */ /* 0x000fe2000001ff00 */
[----:B-1----:R-:W-:Y:S01]  /*15f0*/  ULEA UR10, UR17, UR16, 0x18 ;  /* 0x00000010110a7291 */ /* 0x002fe2000f8ec03f */
[----:B------:R2:W-:Y:S01]  /*1600*/  STL [R1+0x24], RZ ;  /* 0x000024ff01007387 */ /* 0x0005e20000100800 */
[----:B------:R-:W-:Y:S01]  /*1610*/  UIADD3 UR12, UR11, -UR12, URZ ;  /* 0x8000000c0b0c7290 */ /* 0x000fe2000fffe03f */
[----:B------:R-:W-:-:S02]  /*1620*/  CS2R R96, SRZ ;  /* 0x0000000000607805 */ /* 0x000fc4000001ff00 */
[----:B------:R-:W-:Y:S01]  /*1630*/  CS2R R98, SRZ ;  /* 0x0000000000627805 */ /* 0x000fe2000001ff00 */
[----:B------:R2:W-:Y:S01]  /*1640*/  STL [R1+0x20], RZ ;  /* 0x000020ff01007387 */ /* 0x0005e20000100800 */
[----:B------:R-:W-:Y:S01]  /*1650*/  ULEA UR12, UR12, UR10, 0xc ;  /* 0x0000000a0c0c7291 */ /* 0x000fe2000f8e603f */
[----:B------:R-:W-:Y:S02]  /*1660*/  CS2R R100, SRZ ;  /* 0x0000000000647805 */ /* 0x000fe4000001ff00 */
[----:B------:R-:W-:Y:S01]  /*1670*/  CS2R R102, SRZ ;  /* 0x0000000000667805 */ /* 0x000fe2000001ff00 */
[----:B------:R2:W-:Y:S01]  /*1680*/  STL [R1+0x1c], RZ ;  /* 0x00001cff01007387 */ /* 0x0005e20000100800 */
[----:B------:R-:W-:Y:S01]  /*1690*/  UIADD3 UR12, UR12, 0x180, URZ ;  /* 0x000001800c0c7890 */ /* 0x000fe2000fffe03f */
[----:B------:R-:W-:Y:S02]  /*16a0*/  CS2R R104, SRZ ;  /* 0x0000000000687805 */ /* 0x000fe4000001ff00 */
[----:B------:R-:W-:Y:S01]  /*16b0*/  CS2R R106, SRZ ;  /* 0x00000000006a7805 */ /* 0x000fe2000001ff00 */
[----:B------:R2:W-:Y:S01]  /*16c0*/  STL [R1+0x18], RZ ;  /* 0x000018ff01007387 */ /* 0x0005e20000100800 */
[----:B------:R-:W-:Y:S01]  /*16d0*/  USHF.R.U32.HI UR11, URZ, 0x4, UR12 ;  /* 0x000000043f0b7899 */ /* 0x000fe2000801160c */
[----:B------:R-:W-:-:S02]  /*16e0*/  CS2R R108, SRZ ;  /* 0x00000000006c7805 */ /* 0x000fc4000001ff00 */
[----:B------:R-:W-:Y:S01]  /*16f0*/  CS2R R110, SRZ ;  /* 0x00000000006e7805 */ /* 0x000fe2000001ff00 */
[----:B------:R2:W-:Y:S01]  /*1700*/  STL [R1+0x14], RZ ;  /* 0x000014ff01007387 */ /* 0x0005e20000100800 */
[----:B------:R-:W-:Y:S01]  /*1710*/  ULOP3.LUT UR11, UR11, 0x3fff, URZ, 0xc0, !UPT ;  /* 0x00003fff0b0b7892 */ /* 0x000fe2000f8ec03f */
[----:B------:R-:W-:Y:S01]  /*1720*/  CS2R R112, SRZ ;  /* 0x0000000000707805 */ /* 0x000fe2000001ff00 */
[----:B------:R-:W-:Y:S01]  /*1730*/  UMOV UR12, UR5 ;  /* 0x00000005000c7c82 */ /* 0x000fe20008000000 */
        /* <DEDUP_REMOVED lines=16> */
[----:B------:R2:W-:Y:S01]  /*1840*/  STL [R1], RZ ;  /* 0x000000ff01007387 */ /* 0x0005e20000100800 */
[----:B------:R-:W-:Y:S02]  /*1850*/  CS2R R138, SRZ ;  /* 0x00000000008a7805 */ /* 0x000fe4000001ff00 */
[----:B------:R-:W-:Y:S02]  /*1860*/  CS2R R140, SRZ ;  /* 0x00000000008c7805 */ /* 0x000fe4000001ff00 */
[----:B------:R-:W-:Y:S02]  /*1870*/  CS2R R142, SRZ ;  /* 0x00000000008e7805 */ /* 0x000fe4000001ff00 */
[----:B------:R-:W-:-:S02]  /*1880*/  CS2R R144, SRZ ;  /* 0x0000000000907805 */ /* 0x000fc4000001ff00 */
[----:B------:R-:W-:Y:S02]  /*1890*/  CS2R R146, SRZ ;  /* 0x0000000000927805 */ /* 0x000fe4000001ff00 */
[----:B------:R-:W-:Y:S02]  /*18a0*/  CS2R R148, SRZ ;  /* 0x0000000000947805 */ /* 0x000fe4000001ff00 */
[----:B------:R-:W-:Y:S02]  /*18b0*/  CS2R R150, SRZ ;  /* 0x0000000000967805 */ /* 0x000fe4000001ff00 */
[----:B------:R-:W-:Y:S02]  /*18c0*/  CS2R R24, SRZ ;  /* 0x0000000000187805 */ /* 0x000fe4000001ff00 */
[----:B---34-:R-:W-:Y:S02]  /*18d0*/  CS2R R26, SRZ ;  /* 0x00000000001a7805 */ /* 0x018fe4000001ff00 */
[----:B------:R-:W-:-:S02]  /*18e0*/  CS2R R28, SRZ ;  /* 0x00000000001c7805 */ /* 0x000fc4000001ff00 */
[----:B------:R-:W-:Y:S02]  /*18f0*/  CS2R R30, SRZ ;  /* 0x00000000001e7805 */ /* 0x000fe4000001ff00 */
[----:B------:R-:W-:Y:S02]  /*1900*/  CS2R R32, SRZ ;  /* 0x0000000000207805 */ /* 0x000fe4000001ff00 */
        /* <DEDUP_REMOVED lines=26> */
[----:B------:R-:W-:Y:S01]  /*1ab0*/  CS2R R86, SRZ ;  /* 0x0000000000567805 */ /* 0x000fe2000001ff00 */
[----:B--2---:R-:W-:Y:S06]  /*1ac0*/  @!P0 BRA `(.L_x_13) ;  /* 0x0000001000888947 */ /* 0x004fec0003800000 */
[----:B------:R-:W-:-:S06]  /*1ad0*/  UISETP.NE.AND UP0, UPT, UR23, 0x3, UPT ;  /* 0x000000031700788c */ /* 0x000fcc000bf05270 */
[----:B------:R-:W-:-:S13]  /*1ae0*/  PLOP3.LUT P1, PT, PT, PT, UP0, 0x80, 0x0 ;  /* 0x000000000000781c */ /* 0x000fda0003f2f008 */
[----:B------:R-:W-:Y:S05]  /*1af0*/  @!P1 BRA `(.L_x_14) ;  /* 0x0000000000049947 */ /* 0x000fea0003800000 */
[----:B------:R-:W-:Y:S01]  /*1b00*/  BPT.TRAP 0x1 ;  /* 0x000000040000795c */ /* 0x000fe20000300000 */
.L_x_14:
[----:B------:R-:W-:Y:S01]  /*1b10*/  ULEA UR6, UR5, UR10, 0x3 ;  /* 0x0000000a05067291 */ /* 0x000fe2000f8e183f */
[----:B------:R-:W-:-:S05]  /*1b20*/  IMAD.U32 R0, RZ, RZ, UR4 ;  /* 0x00000004ff007e24 */ /* 0x000fca000f8e00ff */
[----:B------:R-:W-:-:S04]  /*1b30*/  SHF.L.U32 R0, R0, 0x1f, RZ ;  /* 0x0000001f00007819 */ /* 0x000fc800000006ff */
[----:B------:R0:W1:Y:S01]  /*1b40*/  SYNCS.PHASECHK.TRANS64.TRYWAIT P0, [UR6], R0 ;  /* 0x00000000ff0075a7 */ /* 0x0000620008000146 */
[----:B------:R-:W-:Y:S05]  /*1b50*/  @!P1 BRA `(.L_x_15) ;  /* 0x0000000000049947 */ /* 0x000fea0003800000 */
[----:B------:R-:W-:Y:S01]  /*1b60*/  BPT.TRAP 0x1 ;  /* 0x000000040000795c */ /* 0x000fe20000300000 */
.L_x_15:
[----:B-1----:R-:W-:Y:S05]  /*1b70*/  @P0 BRA `(.L_x_16) ;  /* 0x0000000000080947 */ /* 0x002fea0003800000 */
[----:B------:R-:W1:Y:S02]  /*1b80*/  SYNCS.PHASECHK.TRANS64.TRYWAIT P0, [UR6], R0 ;  /* 0x00000000ff0075a7 */ /* 0x000e640008000146 */
[----:B-1----:R-:W-:Y:S05]  /*1b90*/  @!P0 BRA `(.L_x_17) ;  /* 0x000000e400e88947 */ /* 0x002fea0003800000 */
.L_x_16:
[----:B------:R-:W-:Y:S01]  /*1ba0*/  UIADD3 UR6, UR10, 0x18180, URZ ;  /* 0x000181800a067890 */ /* 0x000fe2000fffe03f */
[----:B------:R-:W-:Y:S01]  /*1bb0*/  WARPGROUP.ARRIVE ;  /* 0x00000000000079c5 */ /* 0x000fe20000000000 */
[----:B------:R-:W-:Y:S01]  /*1bc0*/  ULOP3.LUT UR7, UR11, 0x10000, URZ, 0xfc, !UPT ;  /* 0x000100000b077892 */ /* 0x000fe2000f8efc3f */
[----:B------:R2:W-:Y:S01]  /*1bd0*/  STL [R1+0x74], RZ ;  /* 0x000074ff01007387 */ /* 0x0005e20000100800 */
[----:B------:R-:W-:Y:S01]  /*1be0*/  USHF.R.U32.HI UR6, URZ, 0x4, UR6 ;  /* 0x000000043f067899 */ /* 0x000fe20008011606 */
[----:B01----:R-:W-:Y:S01]  /*1bf0*/  IMAD.MOV.U32 R0, RZ, RZ, RZ ;  /* 0x000000ffff007224 */ /* 0x003fe200078e00ff */
[----:B------:R-:W-:Y:S01]  /*1c00*/  ULEA UR7, UR5, UR7, 0xa ;  /* 0x0000000705077291 */ /* 0x000fe2000f8e503f */
[----:B------:R2:W-:Y:S01]  /*1c10*/  STL [R1+0x70], RZ ;  /* 0x000070ff01007387 */ /* 0x0005e20000100800 */
[----:B------:R-:W-:Y:S01]  /*1c20*/  ULOP3.LUT UR6, UR6, 0x3fff, URZ, 0xc0, !UPT ;  /* 0x00003fff06067892 */ /* 0x000fe2000f8ec03f */
[----:B------:R-:W-:Y:S01]  /*1c30*/  CS2R R2, SRZ ;  /* 0x0000000000027805 */ /* 0x000fe2000001ff00 */
[----:B------:R-:W-:Y:S01]  /*1c40*/  UMOV UR17, 0x80000020 ;  /* 0x8000002000117882 */ /* 0x000fe20000000000 */
[----:B------:R-:W-:Y:S01]  /*1c50*/  UMOV UR19, 0x80000020 ;  /* 0x8000002000137882 */ /* 0x000fe20000000000 */
[----:B------:R-:W-:Y:S01]  /*1c60*/  ULOP3.LUT UR6, UR6, 0x10000, URZ, 0xfc, !UPT ;  /* 0x0001000006067892 */ /* 0x000fe2000f8efc3f */
[----:B------:R2:W-:Y:S01]  /*1c70*/  STL [R1+0x6c], RZ ;  /* 0x00006cff01007387 */ /* 0x0005e20000100800 */
[----:B------:R-:W-:Y:S01]  /*1c80*/  UMOV UR16, UR7 ;  /* 0x0000000700107c82 */ /* 0x000fe20008000000 */
[----:B------:R-:W-:Y:S01]  /*1c90*/  CS2R R4, SRZ ;  /* 0x0000000000047805 */ /* 0x000fe2000001ff00 */
[----:B------:R-:W-:Y:S01]  /*1ca0*/  ULEA UR8, UR5, UR6, 0x9 ;  /* 0x0000000605087291 */ /* 0x000fe2000f8e483f */
[----:B------:R2:W-:Y:S01]  /*1cb0*/  STL [R1+0x68], RZ ;  /* 0x000068ff01007387 */ /* 0x0005e20000100800 */
[----:B------:R-:W-:Y:S01]  /*1cc0*/  CS2R R6, SRZ ;  /* 0x0000000000067805 */ /* 0x000fe2000001ff00 */
[----:B------:R-:W-:Y:S01]  /*1cd0*/  UMOV UR6, 0x2 ;  /* 0x0000000200067882 */ /* 0x000fe20000000000 */
[----:B------:R-:W-:Y:S01]  /*1ce0*/  CS2R R8, SRZ ;  /* 0x0000000000087805 */ /* 0x000fe2000001ff00 */
[----:B------:R2:W-:Y:S01]  /*1cf0*/  STL [R1+0x64], RZ ;  /* 0x000064ff01007387 */ /* 0x0005e20000100800 */
[----:B------:R-:W-:Y:S01]  /*1d00*/  CS2R R10, SRZ ;  /* 0x00000000000a7805 */ /* 0x000fe2000001ff00 */
[----:B------:R-:W-:Y:S01]  /*1d10*/  UMOV UR18, UR8 ;  /* 0x0000000800127c82 */ /* 0x000fe20008000000 */
[----:B------:R-:W-:Y:S01]  /*1d20*/  CS2R R12, SRZ ;  /* 0x00000000000c7805 */ /* 0x000fe2000001ff00 */
[----:B------:R-:W-:Y:S01]  /*1d30*/  QGMMA.64x128x32.F32.E5M2.E5M2 R88, gdesc[UR16], RZ, !UPT ;  /* 0x01e00000105879f3 */ /* 0x000fe2000c7038ff */
[----:B------:R-:W-:Y:S01]  /*1d40*/  UIADD3 UR16, UR7, 0x200, URZ ;  /* 0x0000020007107890 */ /* 0x000fe2000fffe03f */
[----:B------:R2:W-:Y:S01]  /*1d50*/  STL [R1+0x60], RZ ;  /* 0x000060ff01007387 */ /* 0x0005e20000100800 */
[----:B------:R-:W-:Y:S01]  /*1d60*/  UMOV UR17, 0x80000020 ;  /* 0x8000002000117882 */ /* 0x000fe20000000000 */
[----:B------:R-:W-:-:S02]  /*1d70*/  CS2R R14, SRZ ;  /* 0x00000000000e7805 */ /* 0x000fc4000001ff00 */
[----:B------:R-:W-:Y:S01]  /*1d80*/  CS2R R16, SRZ ;  /* 0x0000000000107805 */ /* 0x000fe2000001ff00 */
[----:B------:R2:W-:Y:S01]  /*1d90*/  STL [R1+0x5c], RZ ;  /* 0x00005cff01007387 */ /* 0x0005e20000100800 */
[----:B------:R-:W-:Y:S02]  /*1da0*/  CS2R R18, SRZ ;  /* 0x0000000000127805 */ /* 0x000fe4000001ff00 */
[----:B------:R-:W-:Y:S02]  /*1db0*/  CS2R R20, SRZ ;  /* 0x0000000000147805 */ /* 0x000fe4000001ff00 */
[----:B------:R-:W-:Y:S01]  /*1dc0*/  CS2R R22, SRZ ;  /* 0x0000000000167805 */ /* 0x000fe2000001ff00 */
[----:B------:R2:W-:Y:S01]  /*1dd0*/  STL [R1+0x58], RZ ;  /* 0x000058ff01007387 */ /* 0x0005e20000100800 */
[----:B------:R-:W-:Y:S01]  /*1de0*/  CS2R R152, SRZ ;  /* 0x0000000000987805 */ /* 0x000fe2000001ff00 */
[----:B------:R-:W-:Y:S01]  /*1df0*/  QGMMA.64x128x32.F32.E5M2.E5M2 R24, gdesc[UR16], RZ, !UPT ;  /* 0x01e00000101879f3 */ /* 0x000fe2000c7038ff */
[----:B------:R-:W-:Y:S01]  /*1e00*/  UIADD3 UR16, UR7, 0x2, URZ ;  /* 0x0000000207107890 */ /* 0x000fe2000fffe03f */
[----:B------:R2:W-:Y:S01]  /*1e10*/  STL [R1+0x54], RZ ;  /* 0x000054ff01007387 */ /* 0x0005e20000100800 */
[----:B------:R-:W-:Y:S01]  /*1e20*/  UIADD3 UR18, UR8, 0x2, URZ ;  /* 0x0000000208127890 */ /* 0x000fe2000fffe03f */
[----:B------:R-:W-:Y:S01]  /*1e30*/  CS2R R154, SRZ ;  /* 0x00000000009a7805 */ /* 0x000fe2000001ff00 */
[----:B------:R-:W-:Y:S01]  /*1e40*/  UMOV UR17, 0x80000020 ;  /* 0x8000002000117882 */ /* 0x000fe20000000000 */
        /* <DEDUP_REMOVED lines=9> */
[----:B------:R-:W-:Y:S02]  /*1ee0*/  CS2R R166, SRZ ;  /* 0x0000000000a67805 */ /* 0x000fe4000001ff00 */
        /* <DEDUP_REMOVED lines=39> */
[----:B------:R-:W-:-:S03]  /*2160*/  IMAD.MOV.U32 R226, RZ, RZ, RZ ;  /* 0x000000ffffe27224 */ /* 0x000fc600078e00ff */
[----:B------:R2:W-:Y:S04]  /*2170*/  STL [R1+0x1c], RZ ;  /* 0x00001cff01007387 */ /* 0x0005e80000100800 */
[----:B------:R2:W-:Y:S04]  /*2180*/  STL [R1+0x18], RZ ;  /* 0x000018ff01007387 */ /* 0x0005e80000100800 */
[----:B------:R2:W-:Y:S04]  /*2190*/  STL [R1+0x14], RZ ;  /* 0x000014ff01007387 */ /* 0x0005e80000100800 */
[----:B------:R2:W-:Y:S04]  /*21a0*/  STL [R1+0x10], RZ ;  /* 0x000010ff01007387 */ /* 0x0005e80000100800 */
[----:B------:R2:W-:Y:S04]  /*21b0*/  STL [R1+0xc], RZ ;  /* 0x00000cff01007387 */ /* 0x0005e80000100800 */
[----:B------:R2:W-:Y:S04]  /*21c0*/  STL [R1+0x8], RZ ;  /* 0x000008ff01007387 */ /* 0x0005e80000100800 */
[----:B------:R2:W-:Y:S04]  /*21d0*/  STL [R1+0x4], RZ ;  /* 0x000004ff01007387 */ /* 0x0005e80000100800 */
[----:B------:R2:W-:Y:S01]  /*21e0*/  STL [R1], RZ ;  /* 0x000000ff01007387 */ /* 0x0005e20000100800 */
[----:B------:R-:W-:Y:S01]  /*21f0*/  QGMMA.64x128x32.F32.E5M2.E5M2 R88, gdesc[UR16], R88 ;  /* 0x01e00000105879f3 */ /* 0x000fe20008703858 */
[----:B------:R-:W-:Y:S01]  /*2200*/  UIADD3 UR16, UR7, 0x202, URZ ;  /* 0x0000020207107890 */ /* 0x000fe2000fffe03f */
[----:B------:R-:W-:-:S02]  /*2210*/  UMOV UR17, 0x80000020 ;  /* 0x8000002000117882 */ /* 0x000fc40000000000 */
[----:B------:R-:W-:Y:S02]  /*2220*/  ULDC UR7, c[0x0][0x50c] ;  /* 0x0001430000077ab9 */ /* 0x000fe40000000800 */
[----:B------:R-:W-:-:S04]  /*2230*/  UISETP.NE.AND UP0, UPT, UR7, 0x2, UPT ;  /* 0x000000020700788c */ /* 0x000fc8000bf05270 */
[----:B------:R-:W-:Y:S02]  /*2240*/  USEL UR7, URZ, 0x1, UP0 ;  /* 0x000000013f077887 */ /* 0x000fe40008000000 */
[----:B------:R-:W-:Y:S04]  /*2250*/  QGMMA.64x128x32.F32.E5M2.E5M2 R24, gdesc[UR16], R24, gsb0 ;  /* 0x01e00000101879f3 */ /* 0x000fe80008003818 */
[----:B------:R-:W-:-:S13]  /*2260*/  ISETP.NE.AND P0, PT, RZ, UR7, PT ;  /* 0x00000007ff007c0c */ /* 0x000fda000bf05270 */
[----:B--2---:R-:W-:Y:S05]  /*2270*/  @!P0 BRA `(.L_x_18) ;  /* 0x0000000800808947 */ /* 0x004fea0003800000 */
[----:B------:R-:W-:Y:S02]  /*2280*/  WARPGROUP.DEPBAR.LE gsb0, 0x0 ;  /* 0x00008000000079c5 */ /* 0x000fe40000010000 */
[----:B------:R-:W-:-:S01]  /*2290*/  FADD R227, RZ, R58 ;  /* 0x0000003affe37221 */ /* 0x000fc20000000000 */
[----:B------:R-:W-:Y:S01]  /*22a0*/  FADD R226, RZ, R88 ;  /* 0x00000058ffe27221 */ /* 0x000fe20000000000 */
[----:B------:R-:W-:-:S01]  /*22b0*/  FADD R225, RZ, R89 ;  /* 0x00000059ffe17221 */ /* 0x000fc20000000000 */
[----:B------:R-:W-:Y:S01]  /*22c0*/  FADD R224, RZ, R90 ;  /* 0x0000005affe07221 */ /* 0x000fe20000000000 */
[----:B------:R-:W-:-:S01]  /*22d0*/  FADD R223, RZ, R91 ;  /* 0x0000005bffdf7221 */ /* 0x000fc20000000000 */
[----:B------:R0:W-:Y:S01]  /*22e0*/  STL [R1], R227 ;  /* 0x000000e301007387 */ /* 0x0001e20000100800 */
[----:B------:R-:W-:-:S01]  /*22f0*/  FADD R222, RZ, R92 ;  /* 0x0000005cffde7221 */ /* 0x000fc20000000000 */
[----:B------:R-:W-:Y:S01]  /*2300*/  FADD R221, RZ, R93 ;  /* 0x0000005dffdd7221 */ /* 0x000fe20000000000 */
[----:B------:R-:W-:-:S01]  /*2310*/  FADD R220, RZ, R94 ;  /* 0x0000005effdc7221 */ /* 0x000fc20000000000 */
[----:B------:R-:W-:Y:S01]  /*2320*/  FADD R219, RZ, R95 ;  /* 0x0000005fffdb7221 */ /* 0x000fe20000000000 */
[----:B------:R-:W-:-:S01]  /*2330*/  FADD R218, RZ, R96 ;  /* 0x00000060ffda7221 */ /* 0x000fc20000000000 */
[----:B------:R-:W-:Y:S01]  /*2340*/  FADD R217, RZ, R97 ;  /* 0x00000061ffd97221 */ /* 0x000fe20000000000 */
[----:B------:R-:W-:-:S01]  /*2350*/  FADD R216, RZ, R98 ;  /* 0x00000062ffd87221 */ /* 0x000fc20000000000 */
[----:B------:R-:W-:Y:S01]  /*2360*/  FADD R215, RZ, R99 ;  /* 0x00000063ffd77221 */ /* 0x000fe20000000000 */
[----:B------:R-:W-:-:S01]  /*2370*/  FADD R214, RZ, R100 ;  /* 0x00000064ffd67221 */ /* 0x000fc20000000000 */
[----:B0-----:R-:W-:Y:S01]  /*2380*/  FADD R227, RZ, R59 ;  /* 0x0000003bffe37221 */ /* 0x001fe20000000000 */
[----:B------:R-:W-:-:S01]  /*2390*/  FADD R213, RZ, R101 ;  /* 0x00000065ffd57221 */ /* 0x000fc20000000000 */
[----:B------:R-:W-:Y:S01]  /*23a0*/  FADD R212, RZ, R102 ;  /* 0x00000066ffd47221 */ /* 0x000fe20000000000 */
[----:B------:R-:W-:-:S01]  /*23b0*/  FADD R211, RZ, R103 ;  /* 0x00000067ffd37221 */ /* 0x000fc20000000000 */
[----:B------:R-:W-:Y:S01]  /*23c0*/  FADD R210, RZ, R104 ;  /* 0x00000068ffd27221 */ /* 0x000fe20000000000 */
[----:B------:R0:W-:Y:S01]  /*23d0*/  STL [R1+0x4], R227 ;  /* 0x000004e301007387 */ /* 0x0001e20000100800 */
        /* <DEDUP_REMOVED lines=93> */
[----:B------:R-:W-:Y:S01]  /*29b0*/  UMOV UR6, URZ ;  /* 0x0000003f00067c82 */ /* 0x000fe20008000000 */
[----:B0-----:R-:W-:-:S05]  /*29c0*/  FADD R227, RZ, R66 ;  /* 0x00000042ffe37221 */ /* 0x001fca0000000000 */
[----:B------:R0:W-:Y:S02]  /*29d0*/  STL [R1+0x20], R227 ;  /* 0x000020e301007387 */ /* 0x0001e40000100800 */
        /* <DEDUP_REMOVED lines=42> */
.L_x_18:
[----:B------:R-:W-:-:S04]  /*2c80*/  UIADD3 UR12, UR5, 0x1, URZ ;  /* 0x00000001050c7890 */ /* 0x000fc8000fffe03f */
[----:B------:R-:W-:-:S04]  /*2c90*/  UISETP.NE.AND UP0, UPT, UR12, 0x6, UPT ;  /* 0x000000060c00788c */ /* 0x000fc8000bf05270 */
[----:B------:R-:W-:Y:S02]  /*2ca0*/  USEL UR8, URZ, 0x1, UP0 ;  /* 0x000000013f087887 */ /* 0x000fe40008000000 */
[----:B------:R-:W-:Y:S02]  /*2cb0*/  USEL UR12, UR12, URZ, UP0 ;  /* 0x0000003f0c0c7287 */ /* 0x000fe40008000000 */
[----:B------:R-:W-:-:S06]  /*2cc0*/  ULOP3.LUT UR8, UR4, UR8, URZ, 0x3c, !UPT ;  /* 0x0000000804087292 */ /* 0x000fcc000f8e3c3f */
[----:B0-----:R-:W-:Y:S01]  /*2cd0*/  IMAD.U32 R227, RZ, RZ, UR8 ;  /* 0x00000008ffe37e24 */ /* 0x001fe2000f8e00ff */
[----:B------:R-:W-:-:S06]  /*2ce0*/  UMOV UR8, 0x1 ;  /* 0x0000000100087882 */ /* 0x000fcc0000000000 */
.L_x_13:
[----:B------:R-:W-:-:S04]  /*2cf0*/  UISETP.LT.AND UP0, UPT, UR9, 0x1, UPT ;  /* 0x000000010900788c */ /* 0x000fc8000bf01270 */
[----:B------:R-:W-:-:S04]  /*2d00*/  USEL UR16, UR9, 0x1, UP0 ;  /* 0x0000000109107887 */ /* 0x000fc80008000000 */
[----:B------:R-:W-:-:S04]  /*2d10*/  UIADD3 UR16, UR9, -UR16, URZ ;  /* 0x8000001009107290 */ /* 0x000fc8000fffe03f */
[----:B------:R-:W-:-:S06]  /*2d20*/  UISETP.GE.AND UP0, UPT, UR16, 0x1, UPT ;  /* 0x000000011000788c */ /* 0x000fcc000bf06270 */
[----:B------:R-:W-:-:S13]  /*2d30*/  PLOP3.LUT P0, PT, PT, PT, UP0, 0x80, 0x0 ;  /* 0x000000000000781c */ /* 0x000fda0003f0f008 */
[----:B------:R-:W-:Y:S05]  /*2d40*/  @!P0 BRA `(.L_x_19) ;  /* 0x0000001000a48947 */ /* 0x000fea0003800000 */
[----:B------:R-:W-:Y:S01]  /*2d50*/  IMAD.U32 R228, RZ, RZ, UR16 ;  /* 0x00000010ffe47e24 */ /* 0x000fe2000f8e00ff */
[----:B------:R-:W-:Y:S01]  /*2d60*/  UMOV UR24, UR5 ;  /* 0x0000000500187c82 */ /* 0x000fe20008000000 */
[----:B------:R-:W-:-:S05]  /*2d70*/  ULDC UR25, c[0x0][0x50c] ;  /* 0x0001430000197ab9 */ /* 0x000fca0000000800 */
.L_x_27:
[----:B------:R-:W-:-:S06]  /*2d80*/  UISETP.NE.AND UP0, UPT, UR23, 0x3, UPT ;  /* 0x000000031700788c */ /* 0x000fcc000bf05270 */
[----:B------:R-:W-:-:S13]  /*2d90*/  PLOP3.LUT P1, PT, PT, PT, UP0, 0x80, 0x0 ;  /* 0x000000000000781c */ /* 0x000fda0003f2f008 */
[----:B01----:R-:W-:Y:S05]  /*2da0*/  @!P1 BRA `(.L_x_20) ;  /* 0x0000000000049947 */ /* 0x003fea0003800000 */
[----:B------:R-:W-:Y:S01]  /*2db0*/  BPT.TRAP 0x1 ;  /* 0x000000040000795c */ /* 0x000fe20000300000 */
.L_x_20:
[----:B------:R-:W0:Y:S01]  /*2dc0*/  S2UR UR16, SR_CgaCtaId ;  /* 0x00000000001079c3 */ /* 0x000e220000008800 */
[----:B------:R-:W-:Y:S01]  /*2dd0*/  UMOV UR10, 0x400 ;  /* 0x00000400000a7882 */ /* 0x000fe20000000000 */
[----:B------:R-:W-:Y:S01]  /*2de0*/  SHF.L.U32 R229, R227, 0x1f, RZ ;  /* 0x0000001fe3e57819 */ /* 0x000fe200000006ff */
[----:B0-----:R-:W-:-:S04]  /*2df0*/  ULEA UR10, UR16, UR10, 0x18 ;  /* 0x0000000a100a7291 */ /* 0x001fc8000f8ec03f */
[----:B------:R-:W-:-:S09]  /*2e00*/  ULEA UR16, UR12, UR10, 0x3 ;  /* 0x0000000a0c107291 */ /* 0x000fd2000f8e183f */
[----:B------:R0:W1:Y:S01]  /*2e10*/  SYNCS.PHASECHK.TRANS64.TRYWAIT P0, [UR16], R229 ;  /* 0x000000e5ff0075a7 */ /* 0x0000620008000150 */
[----:B------:R-:W-:Y:S05]  /*2e20*/  @!P1 BRA `(.L_x_21) ;  /* 0x0000000000049947 */ /* 0x000fea0003800000 */
[----:B------:R-:W-:Y:S01]  /*2e30*/  BPT.TRAP 0x1 ;  /* 0x000000040000795c */ /* 0x000fe20000300000 */
.L_x_21:
[----:B-1----:R-:W-:Y:S05]  /*2e40*/  @P0 BRA `(.L_x_22) ;  /* 0x0000000000080947 */ /* 0x002fea0003800000 */
[----:B------:R-:W1:Y:S02]  /*2e50*/  SYNCS.PHASECHK.TRANS64.TRYWAIT P0, [UR16], R229 ;  /* 0x000000e5ff0075a7 */ /* 0x000e640008000150 */
[----:B-1----:R-:W-:Y:S05]  /*2e60*/  @!P0 BRA `(.L_x_23) ;  /* 0x000000d4004c8947 */ /* 0x002fea0003800000 */
.L_x_22:
[----:B------:R-:W-:Y:S01]  /*2e70*/  UIADD3 UR16, UR10, 0x18180, URZ ;  /* 0x000181800a107890 */ /* 0x000fe2000fffe03f */
[----:B------:R-:W-:Y:S01]  /*2e80*/  WARPGROUP.ARRIVE ;  /* 0x00000000000079c5 */ /* 0x000fe20000000000 */
[----:B------:R-:W-:Y:S02]  /*2e90*/  UISETP.NE.AND UP0, UPT, UR7, URZ, UPT ;  /* 0x0000003f0700728c */ /* 0x000fe4000bf05270 */
[----:B------:R-:W-:Y:S02]  /*2ea0*/  USHF.R.U32.HI UR16, URZ, 0x4, UR16 ;  /* 0x000000043f107899 */ /* 0x000fe40008011610 */
[----:B------:R-:W-:Y:S02]  /*2eb0*/  USEL UR8, UR8, URZ, !UP0 ;  /* 0x0000003f08087287 */ /* 0x000fe4000c000000 */
[----:B------:R-:W-:Y:S02]  /*2ec0*/  ULOP3.LUT UR16, UR16, 0x3fff, URZ, 0xc0, !UPT ;  /* 0x00003fff10107892 */ /* 0x000fe4000f8ec03f */
[----:B------:R-:W-:-:S02]  /*2ed0*/  UISETP.NE.U32.AND UP0, UPT, UR8, URZ, UPT ;  /* 0x0000003f0800728c */ /* 0x000fc4000bf05070 */
[----:B------:R-:W-:Y:S02]  /*2ee0*/  ULOP3.LUT UR7, UR11, 0x10000, URZ, 0xfc, !UPT ;  /* 0x000100000b077892 */ /* 0x000fe4000f8efc3f */
[----:B------:R-:W-:Y:S02]  /*2ef0*/  ULOP3.LUT UR8, UR16, 0x10000, URZ, 0xfc, !UPT ;  /* 0x0001000010087892 */ /* 0x000fe4000f8efc3f */
[----:B------:R-:W-:Y:S02]  /*2f00*/  ULEA UR7, UR12, UR7, 0xa ;  /* 0x000000070c077291 */ /* 0x000fe4000f8e503f */
[----:B------:R-:W-:Y:S01]  /*2f10*/  ULEA UR8, UR12, UR8, 0x9 ;  /* 0x000000080c087291 */ /* 0x000fe2000f8e483f */
[----:B------:R-:W-:Y:S01]  /*2f20*/  UMOV UR17, 0x80000020 ;  /* 0x8000002000117882 */ /* 0x000fe20000000000 */
[----:B------:R-:W-:Y:S01]  /*2f30*/  UMOV UR19, 0x80000020 ;  /* 0x8000002000137882 */ /* 0x000fe20000000000 */
[----:B------:R-:W-:Y:S02]  /*2f40*/  UIADD3 UR6, UR6, 0x2, URZ ;  /* 0x0000000206067890 */ /* 0x000fe4000fffe03f */
[----:B------:R-:W-:-:S02]  /*2f50*/  UMOV UR16, UR7 ;  /* 0x0000000700107c82 */ /* 0x000fc40008000000 */
[----:B------:R-:W-:Y:S02]  /*2f60*/  UMOV UR18, UR8 ;  /* 0x0000000800127c82 */ /* 0x000fe40008000000 */
[----:B------:R-:W-:Y:S01]  /*2f70*/  QGMMA.64x128x32.F32.E5M2.E5M2 R88, gdesc[UR16], R88, UP0 ;  /* 0x01e00000105879f3 */ /* 0x000fe2000bf03858 */
[----:B------:R-:W-:Y:S01]  /*2f80*/  UIADD3 UR16, UR7, 0x200, URZ ;  /* 0x0000020007107890 */ /* 0x000fe2000fffe03f */
[----:B------:R-:W-:-:S10]  /*2f90*/  UMOV UR17, 0x80000020 ;  /* 0x8000002000117882 */ /* 0x000fd40000000000 */
[----:B------:R-:W-:Y:S01]  /*2fa0*/  QGMMA.64x128x32.F32.E5M2.E5M2 R24, gdesc[UR16], R24, UP0 ;  /* 0x01e00000101879f3 */ /* 0x000fe2000bf03818 */
[----:B------:R-:W-:Y:S02]  /*2fb0*/  UIADD3 UR16, UR7, 0x2, URZ ;  /* 0x0000000207107890 */ /* 0x000fe4000fffe03f */
[----:B------:R-:W-:Y:S01]  /*2fc0*/  UIADD3 UR18, UR8, 0x2, URZ ;  /* 0x0000000208127890 */ /* 0x000fe2000fffe03f */
[----:B------:R-:W-:Y:S01]  /*2fd0*/  UMOV UR17, 0x80000020 ;  /* 0x8000002000117882 */ /* 0x000fe20000000000 */
[----:B------:R-:W-:Y:S01]  /*2fe0*/  UMOV UR19, 0x80000020 ;  /* 0x8000002000137882 */ /* 0x000fe20000000000 */
[----:B------:R-:W-:-:S06]  /*2ff0*/  UISETP.NE.AND UP0, UPT, UR6, UR25, UPT ;  /* 0x000000190600728c */ /* 0x000fcc000bf05270 */
[----:B------:R-:W-:Y:S01]  /*3000*/  QGMMA.64x128x32.F32.E5M2.E5M2 R88, gdesc[UR16], R88 ;  /* 0x01e00000105879f3 */ /* 0x000fe20008703858 */
[----:B------:R-:W-:Y:S01]  /*3010*/  UIADD3 UR16, UR7, 0x202, URZ ;  /* 0x0000020207107890 */ /* 0x000fe2000fffe03f */
[----:B------:R-:W-:Y:S01]  /*3020*/  UMOV UR17, 0x80000020 ;  /* 0x8000002000117882 */ /* 0x000fe20000000000 */
[----:B------:R-:W-:-:S06]  /*3030*/  USEL UR7, URZ, 0x1, UP0 ;  /* 0x000000013f077887 */ /* 0x000fcc0008000000 */
[----:B------:R-:W-:-:S03]  /*3040*/  ISETP.NE.AND P0, PT, RZ, UR7, PT ;  /* 0x00000007ff007c0c */ /* 0x000fc6000bf05270 */
[----:B------:R-:W-:Y:S03]  /*3050*/  QGMMA.64x128x32.F32.E5M2.E5M2 R24, gdesc[UR16], R24, gsb0 ;  /* 0x01e00000101879f3 */ /* 0x000fe60008003818 */
[----:B------:R-:W-:-:S07]  /*3060*/  WARPGROUP.DEPBAR.LE gsb0, 0x1 ;  /* 0x00008000000079c5 */ /* 0x000fce0000010100 */
[----:B------:R-:W-:Y:S05]  /*3070*/  @!P0 BRA `(.L_x_24) ;  /* 0x0000000c00808947 */ /* 0x000fea0003800000 */
[----:B------:R-:W-:Y:S02]  /*3080*/  WARPGROUP.DEPBAR.LE gsb0, 0x0 ;  /* 0x00008000000079c5 */ /* 0x000fe40000010000 */
[----:B------:R-:W-:-:S01]  /*3090*/  FADD R226, R88, R226 ;  /* 0x000000e258e27221 */ /* 0x000fc20000000000 */
[----:B------:R-:W-:Y:S01]  /*30a0*/  FADD R225, R89, R225 ;  /* 0x000000e159e17221 */ /* 0x000fe20000000000 */
[----:B------:R1:W-:Y:S01]  /*30b0*/  STL [R1+0x88], R227 ;  /* 0x000088e301007387 */ /* 0x0003e20000100800 */
[----:B------:R-:W-:-:S01]  /*30c0*/  FADD R224, R90, R224 ;  /* 0x000000e05ae07221 */ /* 0x000fc20000000000 */
[----:B------:R-:W-:Y:S01]  /*30d0*/  FADD R223, R91, R223 ;  /* 0x000000df5bdf7221 */ /* 0x000fe20000000000 */
[----:B------:R-:W-:-:S01]  /*30e0*/  FADD R222, R92, R222 ;  /* 0x000000de5cde7221 */ /* 0x000fc20000000000 */
[----:B------:R-:W-:Y:S01]  /*30f0*/  FADD R221, R93, R221 ;  /* 0x000000dd5ddd7221 */ /* 0x000fe20000000000 */
[----:B-1----:R-:W2:Y:S04]  /*3100*/  LDL.LU R227, [R1+0x30] ;  /* 0x0000300001e37983 */ /* 0x002ea80000300800 */
[----:B------:R1:W-:Y:S01]  /*3110*/  STL [R1+0x8c], R226 ;  /* 0x00008ce201007387 */ /* 0x0003e20000100800 */
[----:B------:R-:W-:-:S01]  /*3120*/  FADD R220, R94, R220 ;  /* 0x000000dc5edc7221 */ /* 0x000fc20000000000 */
[----:B------:R-:W-:-:S02]  /*3130*/  FADD R219, R95, R219 ;  /* 0x000000db5fdb7221 */ /* 0x000fc40000000000 */
[----:B-1----:R-:W3:Y:S04]  /*3140*/  LDL.LU R226, [R1+0x2c] ;  /* 0x00002c0001e27983 */ /* 0x002ee80000300800 */
[----:B------:R1:W-:Y:S01]  /*3150*/  STL [R1+0x90], R225 ;  /* 0x000090e101007387 */ /* 0x0003e20000100800 */
[----:B------:R-:W-:-:S03]  /*3160*/  FADD R218, R96, R218 ;  /* 0x000000da60da7221 */ /* 0x000fc60000000000 */
[----:B-1----:R-:W4:Y:S04]  /*3170*/  LDL.LU R225, [R1+0x28] ;  /* 0x0000280001e17983 */ /* 0x002f280000300800 */
        /* <DEDUP_REMOVED lines=9> */
[----:B------:R1:W-:Y:S04]  /*3210*/  STL [R1+0xa0], R221 ;  /* 0x0000a0dd01007387 */ /* 0x0003e80000100800 */
        /* <DEDUP_REMOVED lines=12> */
[----:B-1----:R-:W4:Y:S01]  /*32e0*/  LDL.LU R215, [R1] ;  /* 0x0000000001d77983 */ /* 0x002f220000300800 */
[----:B------:R-:W-:-:S01]  /*32f0*/  FADD R214, R100, R214 ;  /* 0x000000d664d67221 */ /* 0x000fc20000000000 */
[----:B------:R-:W-:Y:S01]  /*3300*/  FADD R213, R101, R213 ;  /* 0x000000d565d57221 */ /* 0x000fe20000000000 */
[----:B------:R-:W-:-:S01]  /*3310*/  FADD R212, R102, R212 ;  /* 0x000000d466d47221 */ /* 0x000fc20000000000 */
[----:B------:R-:W-:Y:S01]  /*3320*/  FADD R211, R103, R211 ;  /* 0x000000d367d37221 */ /* 0x000fe20000000000 */
[----:B------:R-:W-:-:S01]  /*3330*/  FADD R210, R104, R210 ;  /* 0x000000d268d27221 */ /* 0x000fc20000000000 */
[----:B------:R-:W-:Y:S01]  /*3340*/  STL [R1+0xbc], R214 ;  /* 0x0000bcd601007387 */ /* 0x000fe20000100800 */
        /* <DEDUP_REMOVED lines=11> */
[----:B------:R1:W-:Y:S01]  /*3400*/  STL [R1+0xc8], R211 ;  /* 0x0000c8d301007387 */ /* 0x0003e20000100800 */
[----:B------:R-:W-:-:S01]  /*3410*/  FADD R200, R114, R200 ;  /* 0x000000c872c87221 */ /* 0x000fc20000000000 */
[----:B------:R-:W-:Y:S01]  /*3420*/  FADD R199, R115, R199 ;  /* 0x000000c773c77221 */ /* 0x000fe20000000000 */
        /* <DEDUP_REMOVED lines=69> */
[----:B-----5:R-:W-:Y:S01]  /*3880*/  FADD R0, R57, R0 ;  /* 0x0000000039007221 */ /* 0x020fe20000000000 */
[----:B--2---:R-:W-:-:S01]  /*3890*/  FADD R227, R70, R227 ;  /* 0x000000e346e37221 */ /* 0x004fc20000000000 */
[----:B---3--:R-:W-:Y:S01]  /*38a0*/  FADD R226, R69, R226 ;  /* 0x000000e245e27221 */ /* 0x008fe20000000000 */
[----:B----4-:R-:W-:-:S01]  /*38b0*/  FADD R225, R68, R225 ;  /* 0x000000e144e17221 */ /* 0x010fc20000000000 */
        /* <DEDUP_REMOVED lines=9> */
[----:B------:R-:W-:-:S05]  /*3950*/  FADD R215, R58, R215 ;  /* 0x000000d73ad77221 */ /* 0x000fca0000000000 */
[----:B------:R2:W-:Y:S04]  /*3960*/  STL [R1], R215 ;  /* 0x000000d701007387 */ /* 0x0005e80000100800 */
[----:B------:R3:W-:Y:S04]  /*3970*/  STL [R1+0x4], R216 ;  /* 0x000004d801007387 */ /* 0x0007e80000100800 */
        /* <DEDUP_REMOVED lines=8> */
[----:B-1----:R-:W4:Y:S04]  /*3a00*/  LDL.LU R211, [R1+0x34] ;  /* 0x0000340001d37983 */ /* 0x002f280000300800 */
[----:B------:R1:W-:Y:S04]  /*3a10*/  STL [R1+0x28], R225 ;  /* 0x000028e101007387 */ /* 0x0003e80000100800 */
[----:B------:R-:W4:Y:S04]  /*3a20*/  LDL.LU R212, [R1+0x38] ;  /* 0x0000380001d47983 */ /* 0x000f280000300800 */
[----:B------:R1:W-:Y:S04]  /*3a30*/  STL [R1+0x2c], R226 ;  /* 0x00002ce201007387 */ /* 0x0003e80000100800 */
[----:B------:R-:W4:Y:S04]  /*3a40*/  LDL.LU R213, [R1+0x3c] ;  /* 0x00003c0001d57983 */ /* 0x000f280000300800 */
[----:B------:R1:W-:Y:S04]  /*3a50*/  STL [R1+0x30], R227 ;  /* 0x000030e301007387 */ /* 0x0003e80000100800 */
[----:B------:R-:W4:Y:S04]  /*3a60*/  LDL.LU R214, [R1+0x40] ;  /* 0x0000400001d67983 */ /* 0x000f280000300800 */
[----:B--2---:R-:W2:Y:S04]  /*3a70*/  LDL.LU R215, [R1+0x44] ;  /* 0x0000440001d77983 */ /* 0x004ea80000300800 */
[----:B---3--:R-:W3:Y:S04]  /*3a80*/  LDL.LU R216, [R1+0x48] ;  /* 0x0000480001d87983 */ /* 0x008ee80000300800 */
[----:B----4-:R-:W4:Y:S04]  /*3a90*/  LDL.LU R217, [R1+0x4c] ;  /* 0x00004c0001d97983 */ /* 0x010f280000300800 */
[----:B0-----:R-:W4:Y:S04]  /*3aa0*/  LDL.LU R218, [R1+0x50] ;  /* 0x0000500001da7983 */ /* 0x001f280000300800 */
[----:B------:R-:W4:Y:S04]  /*3ab0*/  LDL.LU R219, [R1+0x54] ;  /* 0x0000540001db7983 */ /* 0x000f280000300800 */
[----:B------:R-:W4:Y:S04]  /*3ac0*/  LDL.LU R220, [R1+0x58] ;  /* 0x0000580001dc7983 */ /* 0x000f280000300800 */
[----:B------:R-:W4:Y:S04]  /*3ad0*/  LDL.LU R221, [R1+0x5c] ;  /* 0x00005c0001dd7983 */ /* 0x000f280000300800 */
[----:B------:R-:W4:Y:S04]  /*3ae0*/  LDL.LU R222, [R1+0x60] ;  /* 0x0000600001de7983 */ /* 0x000f280000300800 */
[----:B------:R-:W4:Y:S04]  /*3af0*/  LDL.LU R223, [R1+0x64] ;  /* 0x0000640001df7983 */ /* 0x000f280000300800 */
[----:B------:R-:W4:Y:S04]  /*3b00*/  LDL.LU R224, [R1+0x68] ;  /* 0x0000680001e07983 */ /* 0x000f280000300800 */
[----:B-1----:R-:W4:Y:S04]  /*3b10*/  LDL.LU R225, [R1+0x6c] ;  /* 0x00006c0001e17983 */ /* 0x002f280000300800 */
[----:B------:R-:W4:Y:S04]  /*3b20*/  LDL.LU R226, [R1+0x70] ;  /* 0x0000700001e27983 */ /* 0x000f280000300800 */
[----:B------:R-:W4:Y:S01]  /*3b30*/  LDL.LU R227, [R1+0x74] ;  /* 0x0000740001e37983 */ /* 0x000f220000300800 */
[----:B------:R-:W-:-:S05]  /*3b40*/  FADD R211, R71, R211 ;  /* 0x000000d347d37221 */ /* 0x000fca0000000000 */
[----:B------:R0:W-:Y:S01]  /*3b50*/  STL [R1+0x34], R211 ;  /* 0x000034d301007387 */ /* 0x0001e20000100800 */
[----:B------:R-:W-:-:S03]  /*3b60*/  FADD R212, R72, R212 ;  /* 0x000000d448d47221 */ /* 0x000fc60000000000 */
[----:B0-----:R1:W5:Y:S01]  /*3b70*/  LDL.LU R211, [R1+0xc8] ;  /* 0x0000c80001d37983 */ /* 0x0013620000300800 */
[----:B------:R-:W-:-:S03]  /*3b80*/  FADD R213, R73, R213 ;  /* 0x000000d549d57221 */ /* 0x000fc60000000000 */
[----:B------:R0:W-:Y:S01]  /*3b90*/  STL [R1+0x38], R212 ;  /* 0x000038d401007387 */ /* 0x0001e20000100800 */
[----:B------:R-:W-:-:S01]  /*3ba0*/  FADD R214, R74, R214 ;  /* 0x000000d64ad67221 */ /* 0x000fc20000000000 */
[----:B--2---:R-:W-:Y:S02]  /*3bb0*/  FADD R215, R75, R215 ;  /* 0x000000d74bd77221 */ /* 0x004fe40000000000 */
[----:B0-----:R1:W5:Y:S01]  /*3bc0*/  LDL.LU R212, [R1+0xc4] ;  /* 0x0000c40001d47983 */ /* 0x0013620000300800 */
[----:B---3--:R-:W-:-:S03]  /*3bd0*/  FADD R216, R76, R216 ;  /* 0x000000d84cd87221 */ /* 0x008fc60000000000 */
[----:B------:R0:W-:Y:S01]  /*3be0*/  STL [R1+0x3c], R213 ;  /* 0x00003cd501007387 */ /* 0x0001e20000100800 */
[----:B----4-:R-:W-:-:S03]  /*3bf0*/  FADD R217, R77, R217 ;  /* 0x000000d94dd97221 */ /* 0x010fc60000000000 */
[----:B0-----:R1:W5:Y:S01]  /*3c00*/  LDL.LU R213, [R1+0xc0] ;  /* 0x0000c00001d57983 */ /* 0x0013620000300800 */
[----:B------:R-:W-:-:S03]  /*3c10*/  FADD R218, R78, R218 ;  /* 0x000000da4eda7221 */ /* 0x000fc60000000000 */
[----:B------:R0:W-:Y:S01]  /*3c20*/  STL [R1+0x40], R214 ;  /* 0x000040d601007387 */ /* 0x0001e20000100800 */
[----:B------:R-:W-:-:S01]  /*3c30*/  FADD R219, R79, R219 ;  /* 0x000000db4fdb7221 */ /* 0x000fc20000000000 */
[----:B------:R-:W-:Y:S02]  /*3c40*/  FADD R220, R80, R220 ;  /* 0x000000dc50dc7221 */ /* 0x000fe40000000000 */
[----:B0-----:R1:W5:Y:S04]  /*3c50*/  LDL.LU R214, [R1+0xbc] ;  /* 0x0000bc0001d67983 */ /* 0x0013680000300800 */
[----:B------:R0:W-:Y:S01]  /*3c60*/  STL [R1+0x44], R215 ;  /* 0x000044d701007387 */ /* 0x0001e20000100800 */
[----:B------:R-:W-:-:S01]  /*3c70*/  FADD R221, R81, R221 ;  /* 0x000000dd51dd7221 */ /* 0x000fc20000000000 */
[----:B------:R-:W-:-:S02]  /*3c80*/  FADD R222, R82, R222 ;  /* 0x000000de52de7221 */ /* 0x000fc40000000000 */
[----:B0-----:R1:W5:Y:S04]  /*3c90*/  LDL.LU R215, [R1+0xb8] ;  /* 0x0000b80001d77983 */ /* 0x0013680000300800 */
[----:B------:R0:W-:Y:S01]  /*3ca0*/  STL [R1+0x48], R216 ;  /* 0x000048d801007387 */ /* 0x0001e20000100800 */
[----:B------:R-:W-:-:S03]  /*3cb0*/  FADD R223, R83, R223 ;  /* 0x000000df53df7221 */ /* 0x000fc60000000000 */
        /* <DEDUP_REMOVED lines=13> */
[----:B------:R0:W-:Y:S04]  /*3d90*/  STL [R1+0x5c], R221 ;  /* 0x00005cdd01007387 */ /* 0x0001e80000100800 */
        /* <DEDUP_REMOVED lines=12> */
[----:B0-----:R1:W5:Y:S01]  /*3e60*/  LDL.LU R227, [R1+0x88] ;  /* 0x0000880001e37983 */ /* 0x0013620000300800 */
[----:B------:R-:W-:-:S05]  /*3e70*/  UMOV UR6, URZ ;  /* 0x0000003f00067c82 */ /* 0x000fca0008000000 */
.L_x_24:
[----:B------:R-:W-:Y:S05]  /*3e80*/  @!P1 BRA `(.L_x_25) ;  /* 0x0000000000049947 */ /* 0x000fea0003800000 */
[----:B------:R-:W-:Y:S01]  /*3e90*/  BPT.TRAP 0x1 ;  /* 0x000000040000795c */ /* 0x000fe20000300000 */
.L_x_25:
[----:B------:R-:W-:Y:S02]  /*3ea0*/  UISETP.GT.U32.AND UP0, UPT, UR13, 0x1, UPT ;  /* 0x000000010d00788c */ /* 0x000fe4000bf04070 */
[----:B------:R-:W-:-:S04]  /*3eb0*/  ULEA UR8, UR24, UR10, 0x3 ;  /* 0x0000000a18087291 */ /* 0x000fc8000f8e183f */
[----:B------:R-:W-:Y:S01]  /*3ec0*/  UIADD3 UR8, UR8, 0x30, URZ ;  /* 0x0000003008087890 */ /* 0x000fe2000fffe03f */
[----:B------:R-:W-:-:S03]  /*3ed0*/  PLOP3.LUT P0, PT, PT, PT, UP0, 0x80, 0x0 ;  /* 0x000000000000781c */ /* 0x000fc60003f0f008 */
[----:B------:R-:W-:-:S09]  /*3ee0*/  UPRMT UR8, URZ, 0x654, UR8 ;  /* 0x000006543f087896 */ /* 0x000fd20008000008 */
[----:B------:R-:W-:Y:S01]  /*3ef0*/  SYNCS.ARRIVE.TRANS64.RED.A1T0 RZ, [UR8], RZ ;  /* 0x000000ffffff79a7 */ /* 0x000fe20008100408 */
[----:B------:R-:W-:Y:S05]  /*3f00*/  @P0 BRA `(.L_x_26) ;  /* 0x0000000000040947 */ /* 0x000fea0003800000 */
[----:B------:R-:W-:Y:S01]  /*3f10*/  BPT.TRAP 0x1 ;  /* 0x000000040000795c */ /* 0x000fe20000300000 */
.L_x_26:
[----:B------:R-:W-:Y:S01]  /*3f20*/  UIADD3 UR12, UR12, 0x1, URZ ;  /* 0x000000010c0c7890 */ /* 0x000fe2000fffe03f */
[C---:B------:R-:W-:Y:S01]  /*3f30*/  ISETP.GT.AND P0, PT, R228.reuse, 0x1, PT ;  /* 0x00000001e400780c */ /* 0x040fe20003f04270 */
[----:B------:R-:W-:Y:S01]  /*3f40*/  UIADD3 UR24, UR24, 0x1, URZ ;  /* 0x0000000118187890 */ /* 0x000fe2000fffe03f */
[----:B------:R-:W-:Y:S01]  /*3f50*/  VIADD R228, R228, 0xffffffff ;  /* 0xffffffffe4e47836 */ /* 0x000fe20000000000 */
[----:B------:R-:W-:Y:S02]  /*3f60*/  UISETP.NE.AND UP0, UPT, UR12, 0x6, UPT ;  /* 0x000000060c00788c */ /* 0x000fe4000bf05270 */
[----:B------:R-:W-:Y:S02]  /*3f70*/  UISETP.NE.AND UP1, UPT, UR24, 0x6, UPT ;  /* 0x000000061800788c */ /* 0x000fe4000bf25270 */
[----:B------:R-:W-:Y:S02]  /*3f80*/  USEL UR8, URZ, 0x1, UP0 ;  /* 0x000000013f087887 */ /* 0x000fe40008000000 */
[----:B------:R-:W-:-:S02]  /*3f90*/  USEL UR12, UR12, URZ, UP0 ;  /* 0x0000003f0c0c7287 */ /* 0x000fc40008000000 */
[----:B------:R-:W-:Y:S02]  /*3fa0*/  USEL UR24, UR24, URZ, UP1 ;  /* 0x0000003f18187287 */ /* 0x000fe40008800000 */
[----:B-----5:R-:W-:Y:S01]  /*3fb0*/  LOP3.LUT R227, R227, UR8, RZ, 0x3c, !PT ;  /* 0x00000008e3e37c12 */ /* 0x020fe2000f8e3cff */
[----:B------:R-:W-:Y:S01]  /*3fc0*/  UMOV UR8, 0x1 ;  /* 0x0000000100087882 */ /* 0x000fe20000000000 */
[----:B------:R-:W-:Y:S08]  /*3fd0*/  @P0 BRA `(.L_x_27) ;  /* 0xffffffec00680947 */ /* 0x000ff0000383ffff */
.L_x_19:
[----:B------:R-:W-:-:S04]  /*3fe0*/  UISETP.NE.AND UP0, UPT, UR6, URZ, UPT ;  /* 0x0000003f0600728c */ /* 0x000fc8000bf05270 */
[----:B------:R-:W-:-:S06]  /*3ff0*/  USEL UR6, URZ, 0x1, !UP0 ;  /* 0x000000013f067887 */ /* 0x000fcc000c000000 */
[----:B------:R-:W-:-:S13]  /*4000*/  ISETP.NE.AND P0, PT, RZ, UR6, PT ;  /* 0x00000006ff007c0c */ /* 0x000fda000bf05270 */
[----:B------:R-:W-:Y:S05]  /*4010*/  @!P0 BRA `(.L_x_28) ;  /* 0x0000000c00dc8947 */ /* 0x000fea0003800000 */
[----:B------:R-:W2:Y:S04]  /*4020*/  LDL.LU R227, [R1+0x74] ;  /* 0x0000740001e37983 */ /* 0x000ea80000300800 */
[----:B--2---:R2:W-:Y:S04]  /*4030*/  STL [R1+0x88], R227 ;  /* 0x000088e301007387 */ /* 0x0045e80000100800 */
[----:B--2---:R-:W2:Y:S04]  /*4040*/  LDL.LU R227, [R1+0x70] ;  /* 0x0000700001e37983 */ /* 0x004ea80000300800 */
        /* <DEDUP_REMOVED lines=55> */
[----:B--2---:R-:W2:Y:S01]  /*43c0*/  LDL.LU R227, [R1] ;  /* 0x0000000001e37983 */ /* 0x004ea20000300800 */
[----:B------:R-:W-:-:S02]  /*43d0*/  WARPGROUP.DEPBAR.LE gsb0, 0x0 ;  /* 0x00008000000079c5 */ /* 0x000fc40000010000 */
[----:B------:R-:W-:Y:S01]  /*43e0*/  FADD R226, R88, R226 ;  /* 0x000000e258e27221 */ /* 0x000fe20000000000 */
        /* <DEDUP_REMOVED lines=97> */
[----:B--2---:R-:W-:-:S05]  /*4a00*/  FADD R227, R58, R227 ;  /* 0x000000e33ae37221 */ /* 0x004fca0000000000 */
[----:B------:R2:W-:Y:S04]  /*4a10*/  STL [R1], R227 ;  /* 0x000000e301007387 */ /* 0x0005e80000100800 */
[----:B--2---:R-:W2:Y:S02]  /*4a20*/  LDL.LU R227, [R1+0xf8] ;  /* 0x0000f80001e37983 */ /* 0x004ea40000300800 */
[----:B--2---:R-:W-:-:S05]  /*4a30*/  FADD R227, R59, R227 ;  /* 0x000000e33be37221 */ /* 0x004fca0000000000 */
[----:B------:R2:W-:Y:S04]  /*4a40*/  STL [R1+0x4], R227 ;  /* 0x000004e301007387 */ /* 0x0005e80000100800 */
        /* <DEDUP_REMOVED lines=83> */
[----:B------:R2:W-:Y:S02]  /*4f80*/  STL [R1+0x74], R227 ;  /* 0x000074e301007387 */ /* 0x0005e40000100800 */
.L_x_28:
[----:B------:R-:W-:Y:S02]  /*4f90*/  WARPGROUP.DEPBAR.LE gsb0, 0x0 ;  /* 0x00008000000079c5 */ /* 0x000fe40000010000 */
[----:B------:R-:W3:Y:S02]  /*4fa0*/  LDC R24, c[0x0][0x28c] ;  /* 0x0000a300ff187b82 */ /* 0x000ee40000000800 */
[----:B---3--:R-:W-:-:S13]  /*4fb0*/  ISETP.GE.AND P0, PT, R24, 0x1, PT ;  /* 0x000000011800780c */ /* 0x008fda0003f06270 */
[----:B------:R-:W-:Y:S05]  /*4fc0*/  @!P0 BRA `(.L_x_29) ;  /* 0x0000000000488947 */ /* 0x000fea0003800000 */
[----:B------:R-:W-:-:S06]  /*4fd0*/  UISETP.NE.AND UP0, UPT, UR23, 0x3, UPT ;  /* 0x000000031700788c */ /* 0x000fcc000bf05270 */
[----:B------:R-:W-:-:S13]  /*4fe0*/  PLOP3.LUT P0, PT, PT, PT, UP0, 0x80, 0x0 ;  /* 0x000000000000781c */ /* 0x000fda0003f0f008 */
[----:B------:R-:W-:Y:S05]  /*4ff0*/  @!P0 BRA `(.L_x_30) ;  /* 0x0000000000048947 */ /* 0x000fea0003800000 */
[----:B------:R-:W-:Y:S01]  /*5000*/  BPT.TRAP 0x1 ;  /* 0x000000040000795c */ /* 0x000fe20000300000 */
.L_x_30:
[----:B------:R-:W-:-:S04]  /*5010*/  UISETP.LT.AND UP0, UPT, UR9, 0x1, UPT ;  /* 0x000000010900788c */ /* 0x000fc8000bf01270 */
[----:B------:R-:W-:Y:S02]  /*5020*/  USEL UR8, UR9, 0x1, UP0 ;  /* 0x0000000109087887 */ /* 0x000fe40008000000 */
[----:B------:R-:W-:Y:S02]  /*5030*/  UISETP.GT.U32.AND UP0, UPT, UR13, 0x1, UPT ;  /* 0x000000010d00788c */ /* 0x000fe4000bf04070 */
[----:B------:R-:W-:-:S04]  /*5040*/  UIADD3 UR8, UR5, UR9, -UR8 ;  /* 0x0000000905087290 */ /* 0x000fc8000fffe808 */
[----:B------:R-:W-:Y:S01]  /*5050*/  UIMAD.WIDE.U32 UR6, UR8, -0x55555555, URZ ;  /* 0xaaaaaaab080678a5 */ /* 0x000fe2000f8e003f */
[----:B------:R-:W-:-:S03]  /*5060*/  PLOP3.LUT P0, PT, PT, PT, UP0, 0x80, 0x0 ;  /* 0x000000000000781c */ /* 0x000fc60003f0f008 */
[----:B------:R-:W-:-:S04]  /*5070*/  USHF.R.U32.HI UR6, URZ, 0x2, UR7 ;  /* 0x000000023f067899 */ /* 0x000fc80008011607 */
[----:B------:R-:W-:-:S04]  /*5080*/  UIMAD UR8, UR6, -0x6, UR8 ;  /* 0xfffffffa060878a4 */ /* 0x000fc8000f8e0208 */
[----:B------:R-:W-:-:S04]  /*5090*/  ULEA UR8, UR8, UR10, 0x3 ;  /* 0x0000000a08087291 */ /* 0x000fc8000f8e183f */
[----:B------:R-:W-:-:S04]  /*50a0*/  UIADD3 UR8, UR8, 0x30, URZ ;  /* 0x0000003008087890 */ /* 0x000fc8000fffe03f */
[----:B------:R-:W-:-:S09]  /*50b0*/  UPRMT UR8, URZ, 0x654, UR8 ;  /* 0x000006543f087896 */ /* 0x000fd20008000008 */
[----:B------:R-:W-:Y:S01]  /*50c0*/  SYNCS.ARRIVE.TRANS64.RED.A1T0 RZ, [UR8], RZ ;  /* 0x000000ffffff79a7 */ /* 0x000fe20008100408 */
[----:B------:R-:W-:Y:S05]  /*50d0*/  @P0 BRA `(.L_x_29) ;  /* 0x0000000000040947 */ /* 0x000fea0003800000 */
[----:B------:R-:W-:Y:S01]  /*50e0*/  BPT.TRAP 0x1 ;  /* 0x000000040000795c */ /* 0x000fe20000300000 */
.L_x_29:
[----:B------:R3:W-:Y:S01]  /*50f0*/  STL [R1+0x8c], R2 ;  /* 0x00008c0201007387 */ /* 0x0007e20000100800 */
[----:B------:R-:W4:Y:S01]  /*5100*/  LDC R29, c[0x0][0x288] ;  /* 0x0000a200ff1d7b82 */ /* 0x000f220000000800 */
[----:B------:R-:W-:Y:S02]  /*5110*/  UIADD3 UR10, UR9, UR5, URZ ;  /* 0x00000005090a7290 */ /* 0x000fe4000fffe03f */
[----:B------:R-:W-:Y:S01]  /*5120*/  USHF.R.S32.HI UR11, URZ, 0x1f, UR22 ;  /* 0x0000001f3f0b7899 */ /* 0x000fe20008011416 */
[----:B------:R-:W-:Y:S01]  /*5130*/  ULDC.64 UR6, c[0x0][0x5d0] ;  /* 0x0001740000067ab9 */ /* 0x000fe20000000a00 */
[----:B------:R-:W-:Y:S01]  /*5140*/  ULDC UR12, c[0x0][0x284] ;  /* 0x0000a100000c7ab9 */ /* 0x000fe20000000800 */
[----:B---3--:R-:W3:Y:S04]  /*5150*/  LDL.LU R2, [R1+0x80] ;  /* 0x0000800001027983 */ /* 0x008ee80000300800 */
[----:B------:R0:W-:Y:S04]  /*5160*/  STL [R1+0x88], R0 ;  /* 0x0000880001007387 */ /* 0x0001e80000100800 */
[----:B--2---:R-:W2:Y:S01]  /*5170*/  LDL.LU R227, [R1+0x84] ;  /* 0x0000840001e37983 */ /* 0x004ea20000300800 */
[----:B0-----:R-:W0:Y:S02]  /*5180*/  S2R R0, SR_TID.X ;  /* 0x0000000000007919 */ /* 0x001e240000002100 */
[----:B0-----:R-:W-:-:S02]  /*5190*/  SHF.R.U32.HI R24, RZ, 0x2, R0 ;  /* 0x00000002ff187819 */ /* 0x001fc40000011600 */
[----:B------:R-:W-:Y:S02]  /*51a0*/  LOP3.LUT R26, R0, 0x60, RZ, 0xc0, !PT ;  /* 0x00000060001a7812 */ /* 0x000fe400078ec0ff */
[----:B------:R-:W-:Y:S02]  /*51b0*/  SHF.R.U32.HI R27, RZ, 0x7, R0 ;  /* 0x00000007ff1b7819 */ /* 0x000fe40000011600 */
[----:B------:R-:W-:Y:S02]  /*51c0*/  LOP3.LUT R25, R24, 0x7, RZ, 0xc0, !PT ;  /* 0x0000000718197812 */ /* 0x000fe400078ec0ff */
[----:B------:R-:W-:Y:S02]  /*51d0*/  SHF.R.U32.HI R28, RZ, 0x1, R26 ;  /* 0x00000001ff1c7819 */ /* 0x000fe4000001161a */
[----:B------:R-:W-:Y:S02]  /*51e0*/  LOP3.LUT R24, R27, 0x1, RZ, 0xc0, !PT ;  /* 0x000000011b187812 */ /* 0x000fe400078ec0ff */
[----:B------:R-:W-:Y:S01]  /*51f0*/  IADD3 R27, RZ, -R28, -R25 ;  /* 0x8000001cff1b7210 */ /* 0x000fe20007ffe819 */
[----:B------:R-:W-:-:S02]  /*5200*/  IMAD.SHL.U32 R32, R0, 0x2, RZ ;  /* 0x0000000200207824 */ /* 0x000fc400078e00ff */
[C---:B------:R-:W-:Y:S02]  /*5210*/  IMAD.SHL.U32 R26, R24.reuse, 0x40, RZ ;  /* 0x00000040181a7824 */ /* 0x040fe400078e00ff */
[----:B------:R-:W-:Y:S01]  /*5220*/  IMAD R42, R24, -0x40, R27 ;  /* 0xffffffc0182a7824 */ /* 0x000fe200078e021b */
[----:B------:R-:W-:Y:S01]  /*5230*/  LOP3.LUT R24, R0, 0x3, RZ, 0xc0, !PT ;  /* 0x0000000300187812 */ /* 0x000fe200078ec0ff */
[----:B---3--:R-:W-:Y:S02]  /*5240*/  IMAD.SHL.U32 R41, R2, 0x80, RZ ;  /* 0x0000008002297824 */ /* 0x008fe400078e00ff */
[----:B------:R0:W5:Y:S04]  /*5250*/  LDL.LU R2, [R1+0x8c] ;  /* 0x00008c0001027983 */ /* 0x0001680000300800 */
[----:B------:R0:W5:Y:S01]  /*5260*/  LDL.LU R0, [R1+0x88] ;  /* 0x0000880001007983 */ /* 0x0001620000300800 */
[----:B------:R-:W-:Y:S01]  /*5270*/  LOP3.LUT R43, R26, 0x40, R25, 0xe2, !PT ;  /* 0x000000401a2b7812 */ /* 0x000fe200078ee219 */
[----:B--2---:R-:W-:Y:S01]  /*5280*/  IMAD.SHL.U32 R25, R227, 0x100, RZ ;  /* 0x00000100e3197824 */ /* 0x004fe200078e00ff */
[----:B------:R-:W-:Y:S01]  /*5290*/  UISETP.GT.U32.AND UP0, UPT, UR10, 0x5, UPT ;  /* 0x000000050a00788c */ /* 0x000fe2000bf04070 */
[C---:B----4-:R-:W-:Y:S01]  /*52a0*/  ISETP.GE.AND P0, PT, R41.reuse, R29, PT ;  /* 0x0000001d2900720c */ /* 0x050fe20003f06270 */
[----:B------:R-:W-:Y:S01]  /*52b0*/  UIMAD UR5, UR11, UR6, URZ ;  /* 0x000000060b0572a4 */ /* 0x000fe2000f8e023f */
[----:B------:R-:W-:Y:S01]  /*52c0*/  LOP3.LUT R32, R41, 0x6, R32, 0xf8, !PT ;  /* 0x0000000629207812 */ /* 0x000fe200078ef820 */
[----:B------:R-:W-:Y:S01]  /*52d0*/  UISETP.LT.U32.AND UP0, UPT, UR9, 0x6, UP0 ;  /* 0x000000060900788c */ /* 0x000fe20008701070 */
[----:B------:R-:W-:Y:S01]  /*52e0*/  ISETP.GE.OR P0, PT, R25, UR12, P0 ;  /* 0x0000000c19007c0c */ /* 0x000fe20008706670 */
[----:B------:R-:W-:Y:S01]  /*52f0*/  UISETP.GE.U32.AND UP1, UPT, UR9, 0x6, UPT ;  /* 0x000000060900788c */ /* 0x000fe2000bf26070 */
[----:B------:R-:W-:Y:S01]  /*5300*/  IMAD.U32 R27, RZ, RZ, UR6 ;  /* 0x00000006ff1b7e24 */ /* 0x000fe2000f8e00ff */
[----:B------:R-:W-:Y:S01]  /*5310*/  UIMAD UR8, UR22, UR7, UR5 ;  /* 0x00000007160872a4 */ /* 0x000fe2000f8e0205 */
[----:B------:R-:W-:Y:S01]  /*5320*/  SHF.R.S32.HI R33, RZ, 0x1f, R32 ;  /* 0x0000001fff217819 */ /* 0x000fe20000011420 */
[----:B------:R-:W-:-:S02]  /*5330*/  UIMAD.WIDE.U32 UR6, UR10, -0x55555555, URZ ;  /* 0xaaaaaaab0a0678a5 */ /* 0x000fc4000f8e003f */
[----:B------:R-:W-:Y:S02]  /*5340*/  USEL UR5, URZ, 0x1, !UP0 ;  /* 0x000000013f057887 */ /* 0x000fe4000c000000 */
[----:B------:R-:W-:Y:S01]  /*5350*/  USHF.R.U32.HI UR6, URZ, 0x2, UR7 ;  /* 0x000000023f067899 */ /* 0x000fe20008011607 */
[----:B------:R-:W-:Y:S01]  /*5360*/  IMAD.WIDE.U32 R26, R27, UR22, R32 ;  /* 0x000000161b1a7c25 */ /* 0x000fe2000f8e0020 */
[----:B------:R-:W-:Y:S01]  /*5370*/  ULOP3.LUT UR4, UR4, UR5, URZ, 0x3c, !UPT ;  /* 0x0000000504047292 */ /* 0x000fe2000f8e3c3f */
[----:B------:R-:W-:Y:S02]  /*5380*/  IADD3 R42, -R25, UR12, R42 ;  /* 0x0000000c192a7c10 */ /* 0x000fe4000fffe12a */
[----:B------:R-:W-:Y:S01]  /*5390*/  IMAD.WIDE R38, R227, 0x100, RZ ;  /* 0x00000100e3267825 */ /* 0x000fe200078e02ff */
[----:B------:R-:W-:Y:S02]  /*53a0*/  UIMAD UR5, UR6, -0x6, UR10 ;  /* 0xfffffffa060578a4 */ /* 0x000fe4000f8e020a */
[----:B------:R-:W-:Y:S01]  /*53b0*/  @UP1 ULOP3.LUT UR4, UR4, 0x1, UR6, 0x78, !UPT ;  /* 0x0000000104041892 */ /* 0x000fe2000f8e7806 */
[----:B------:R-:W-:-:S02]  /*53c0*/  IMAD R24, R24, -0x2, R29 ;  /* 0xfffffffe18187824 */ /* 0x000fc400078e021d */
[----:B------:R-:W-:Y:S01]  /*53d0*/  VIADD R27, R27, UR8 ;  /* 0x000000081b1b7c36 */ /* 0x000fe20008000000 */
[----:B------:R-:W-:Y:S01]  /*53e0*/  LOP3.LUT R43, R38, R43, R28, 0xfe, !PT ;  /* 0x0000002b262b7212 */ /* 0x000fe200078efe1c */
[----:B------:R-:W-:Y:S02]  /*53f0*/  IMAD.IADD R41, R24, 0x1, -R41 ;  /* 0x0000000118297824 */ /* 0x000fe400078e0a29 */
[----:B------:R-:W-:Y:S01]  /*5400*/  IMAD.MOV.U32 R40, RZ, RZ, -0x1 ;  /* 0xffffffffff287424 */ /* 0x000fe200078e00ff */
[----:B0-----:R-:W-:Y:S06]  /*5410*/  @P0 BRA `(.L_x_31) ;  /* 0x0000008c00fc0947 */ /* 0x001fec0003800000 */
[----:B------:R-:W0:Y:S01]  /*5420*/  LDC.64 R28, c[0x0][0x5c8] ;  /* 0x00017200ff1c7b82 */ /* 0x000e220000000a00 */
[----:B------:R-:W-:Y:S01]  /*5430*/  ULDC.64 UR6, c[0x0][0x5c0] ;  /* 0x0001700000067ab9 */ /* 0x000fe20000000a00 */
[----:B------:R-:W-:Y:S01]  /*5440*/  BSSY B0, `(.L_x_31) ;  /* 0x00008fc000007945 */ /* 0x000fe20003800000 */
[-C--:B0-----:R-:W-:Y:S01]  /*5450*/  IMAD R24, R39, R28.reuse, RZ ;  /* 0x0000001c27187224 */ /* 0x081fe200078e02ff */
[----:B------:R-:W-:Y:S01]  /*5460*/  SHF.L.U64.HI R34, R28, 0x3, R29 ;  /* 0x000000031c227819 */ /* 0x000fe2000001021d */
[----:B------:R-:W-:-:S04]  /*5470*/  IMAD.WIDE.U32 R26, R43, R28, R26 ;  /* 0x0000001c2b1a7225 */ /* 0x000fc800078e001a */
[----:B------:R-:W-:Y:S01]  /*5480*/  IMAD R25, R43, R29, R24 ;  /* 0x0000001d2b197224 */ /* 0x000fe200078e0218 */
[----:B------:R-:W-:Y:S01]  /*5490*/  IADD3 R24, P3, R26, UR6, RZ ;  /* 0x000000061a187c10 */ /* 0x000fe2000ff7e0ff */
[C---:B------:R-:W-:Y:S01]  /*54a0*/  IMAD.SHL.U32 R35, R28.reuse, 0x8, RZ ;  /* 0x000000081c237824 */ /* 0x040fe200078e00ff */
[----:B------:R-:W-:Y:S01]  /*54b0*/  LEA R30, P2, R28, R26, 0x7 ;  /* 0x0000001a1c1e7211 */ /* 0x000fe200078438ff */
[----:B------:R-:W-:-:S03]  /*54c0*/  IMAD.IADD R27, R27, 0x1, R25 ;  /* 0x000000011b1b7824 */ /* 0x000fc600078e0219 */
[----:B------:R-:W-:Y:S02]  /*54d0*/  IADD3 R26, P1, P0, R26, UR6, R35 ;  /* 0x000000061a1a7c10 */ /* 0x000fe4000f83e023 */
[----:B------:R-:W-:Y:S02]  /*54e0*/  IADD3.X R25, R27, UR7, RZ, P3, !PT ;  /* 0x000000071b197c10 */ /* 0x000fe40009ffe4ff */
[----:B------:R-:W-:Y:S02]  /*54f0*/  FSETP.NEU.AND P3, PT, RZ, UR21, PT ;  /* 0x00000015ff007c0b */ /* 0x000fe4000bf6d000 */
[----:B------:R-:W-:Y:S02]  /*5500*/  LEA.HI.X R31, R28, R27, R29, 0x7, P2 ;  /* 0x0000001b1c1f7211 */ /* 0x000fe400010f3c1d */
[C---:B------:R-:W-:Y:S02]  /*5510*/  IADD3 R28, P2, R30.reuse, UR6, RZ ;  /* 0x000000061e1c7c10 */ /* 0x040fe4000ff5e0ff */
[----:B------:R-:W-:-:S02]  /*5520*/  IADD3 R30, P5, P6, R30, UR6, R35 ;  /* 0x000000061e1e7c10 */ /* 0x000fc4000febe023 */
[----:B------:R-:W-:Y:S02]  /*5530*/  IADD3.X R29, R31, UR7, RZ, P2, !PT ;  /* 0x000000071f1d7c10 */ /* 0x000fe400097fe4ff */
[--C-:B------:R-:W-:Y:S02]  /*5540*/  IADD3.X R27, R27, UR7, R34.reuse, P1, P0 ;  /* 0x000000071b1b7c10 */ /* 0x100fe40008fe0422 */
[----:B------:R-:W-:Y:S01]  /*5550*/  IADD3.X R31, R31, UR7, R34, P5, P6 ;  /* 0x000000071f1f7c10 */ /* 0x000fe2000afec422 */
[----:B------:R-:W-:Y:S06]  /*5560*/  @!P3 BRA `(.L_x_32) ;  /* 0x0000006c001cb947 */ /* 0x000fec0003800000 */
[----:B------:R-:W-:Y:S01]  /*5570*/  ULDC.64 UR16, c[0x0][0x5b8] ;  /* 0x00016e0000107ab9 */ /* 0x000fe20000000a00 */
[----:B------:R-:W-:Y:S01]  /*5580*/  ISETP.GE.AND P0, PT, R42, 0x1, PT ;  /* 0x000000012a00780c */ /* 0x000fe20003f06270 */
[----:B------:R-:W-:Y:S02]  /*5590*/  UIMAD UR6, UR11, UR16, URZ ;  /* 0x000000100b0672a4 */ /* 0x000fe4000f8e023f */
[----:B------:R-:W-:Y:S01]  /*55a0*/  IMAD.U32 R35, RZ, RZ, UR16 ;  /* 0x00000010ff237e24 */ /* 0x000fe2000f8e00ff */
[----:B------:R-:W-:Y:S01]  /*55b0*/  BSSY B1, `(.L_x_33) ;  /* 0x0000010000017945 */ /* 0x000fe20003800000 */
[----:B------:R-:W-:Y:S01]  /*55c0*/  ISETP.LT.OR P3, PT, R41, 0x1, !P0 ;  /* 0x000000012900780c */ /* 0x000fe20004761670 */
[----:B------:R-:W-:Y:S02]  /*55d0*/  UIMAD UR6, UR22, UR17, UR6 ;  /* 0x00000011160672a4 */ /* 0x000fe4000f8e0206 */
[----:B------:R-:W-:Y:S01]  /*55e0*/  IMAD.WIDE.U32 R32, R35, UR22, R32 ;  /* 0x0000001623207c25 */ /* 0x000fe2000f8e0020 */
[----:B------:R-:W-:-:S03]  /*55f0*/  ULDC.64 UR10, c[0x0][0x5a8] ;  /* 0x00016a00000a7ab9 */ /* 0x000fc60000000a00 */
[----:B------:R-:W-:Y:S02]  /*5600*/  IMAD.MOV.U32 R36, RZ, RZ, R32 ;  /* 0x000000ffff247224 */ /* 0x000fe400078e0020 */
[----:B------:R-:W-:Y:S01]  /*5610*/  VIADD R37, R33, UR6 ;  /* 0x0000000621257c36 */ /* 0x000fe20008000000 */
[----:B------:R-:W-:Y:S02]  /*5620*/  ULDC.64 UR6, c[0x0][0x5b0] ;  /* 0x00016c0000067ab9 */ /* 0x000fe40000000a00 */
[----:B------:R-:W-:Y:S02]  /*5630*/  IMAD R34, R39, UR6, RZ ;  /* 0x0000000627227c24 */ /* 0x000fe4000f8e02ff */
[----:B------:R-:W-:-:S04]  /*5640*/  IMAD.WIDE.U32 R32, R43, UR6, R36 ;  /* 0x000000062b207c25 */ /* 0x000fc8000f8e0024 */
[--C-:B------:R-:W-:Y:S01]  /*5650*/  IMAD R35, R43, UR7, R34.reuse ;  /* 0x000000072b237c24 */ /* 0x100fe2000f8e0222 */
[----:B------:R-:W-:Y:S02]  /*5660*/  IADD3 R32, P1, R32, UR10, RZ ;  /* 0x0000000a20207c10 */ /* 0x000fe4000ff3e0ff */
[----:B------:R-:W-:Y:S02]  /*5670*/  PRMT R34, RZ, 0x7610, R34 ;  /* 0x00007610ff227816 */ /* 0x000fe40000000022 */
[----:B------:R-:W-:Y:S01]  /*5680*/  IADD3.X R33, R33, UR11, R35, P1, !PT ;  /* 0x0000000b21217c10 */ /* 0x000fe20008ffe423 */
[----:B------:R-:W-:Y:S08]  /*5690*/  @P3 BRA `(.L_x_34) ;  /* 0x0000000000043947 */ /* 0x000ff00003800000 */
[----:B------:R0:W5:Y:S02]  /*56a0*/  LDG.E.U8 R34, desc[UR14][R32.64] ;  /* 0x0000000e20227981 */ /* 0x000164000c1e1100 */
.L_x_34:
[----:B------:R-:W-:Y:S05]  /*56b0*/  BSYNC B1 ;  /* 0x0000000000017941 */ /* 0x000fea0003800000 */
.L_x_33:
[----:B-----5:R-:W-:Y:S01]  /*56c0*/  LOP3.LUT R34, R34, 0xff, RZ, 0xc0, !PT ;  /* 0x000000ff22227812 */ /* 0x020fe200078ec0ff */
[----:B------:R-:W-:Y:S01]  /*56d0*/  BSSY B1, `(.L_x_35) ;  /* 0x000000b000017945 */ /* 0x000fe20003800000 */
[----:B------:R-:W-:Y:S02]  /*56e0*/  ISETP.LT.OR P2, PT, R41, 0x2, !P0 ;  /* 0x000000022900780c */ /* 0x000fe40004741670 */
[----:B------:R-:W-:-:S05]  /*56f0*/  F2FP.F16.E5M2.UNPACK_B R34, R34 ;  /* 0x00000022ff22723e */ /* 0x000fca00020004ff */
[----:B------:R-:W-:-:S05]  /*5700*/  HADD2.F32 R34, -RZ, R34.H0_H0 ;  /* 0x20000022ff227230 */ /* 0x000fca0000004100 */
[----:B------:R-:W-:Y:S01]  /*5710*/  FMUL R35, R34, UR21 ;  /* 0x0000001522237c20 */ /* 0x000fe20008400000 */
[----:B------:R-:W-:-:S03]  /*5720*/  PRMT R34, RZ, 0x7610, R34 ;  /* 0x00007610ff227816 */ /* 0x000fc60000000022 */
[----:B------:R-:W-:-:S05]  /*5730*/  FFMA R35, R226, UR20, R35 ;  /* 0x00000014e2237c23 */ /* 0x000fca0008000023 */
[----:B------:R-:W-:-:S05]  /*5740*/  F2FP.SATFINITE.E5M2.F32.PACK_AB_MERGE_C R35, RZ, R35, RZ ;  /* 0x00000023ff23723e */ /* 0x000fca00048060ff */
[----:B------:R2:W-:Y:S01]  /*5750*/  @!P3 STG.E.U8 desc[UR14][R24.64], R35 ;  /* 0x000000231800b986 */ /* 0x0005e2000c10110e */
[----:B------:R-:W-:Y:S05]  /*5760*/  @P2 BRA `(.L_x_36) ;  /* 0x0000000000042947 */ /* 0x000fea0003800000 */
[----:B------:R3:W5:Y:S02]  /*5770*/  LDG.E.U8 R34, desc[UR14][R32.64+0x1] ;  /* 0x0000010e20227981 */ /* 0x000764000c1e1100 */
.L_x_36:
[----:B------:R-:W-:Y:S05]  /*5780*/  BSYNC B1 ;  /* 0x0000000000017941 */ /* 0x000fea0003800000 */
.L_x_35:
[----:B-----5:R-:W-:Y:S01]  /*5790*/  LOP3.LUT R34, R34, 0xff, RZ, 0xc0, !PT ;  /* 0x000000ff22227812 */ /* 0x020fe200078ec0ff */
[----:B------:R-:W-:Y:S01]  /*57a0*/  BSSY B1, `(.L_x_37) ;  /* 0x0000013000017945 */ /* 0x000fe20003800000 */
[----:B------:R-:W-:Y:S02]  /*57b0*/  IADD3 R45, P1, R43, 0x8, RZ ;  /* 0x000000082b2d7810 */ /* 0x000fe40007f3e0ff */
[----:B------:R-:W-:-:S03]  /*57c0*/  F2FP.F16.E5M2.UNPACK_B R34, R34 ;  /* 0x00000022ff22723e */ /* 0x000fc600020004ff */
[----:B--2---:R-:W-:Y:S01]  /*57d0*/  IMAD.X R35, RZ, RZ, R39, P1 ;  /* 0x000000ffff237224 */ /* 0x004fe200008e0627 */
[----:B------:R-:W-:Y:S01]  /*57e0*/  ISETP.GE.AND P1, PT, R42, 0x9, PT ;  /* 0x000000092a00780c */ /* 0x000fe20003f26270 */
[----:B------:R-:W-:Y:S02]  /*57f0*/  HADD2.F32 R34, -RZ, R34.H0_H0 ;  /* 0x20000022ff227230 */ /* 0x000fe40000004100 */
[----:B------:R-:W-:Y:S01]  /*5800*/  IMAD R46, R35, UR6, RZ ;  /* 0x00000006232e7c24 */ /* 0x000fe2000f8e02ff */
[----:B------:R-:W-:Y:S02]  /*5810*/  ISETP.LT.OR P5, PT, R41, 0x1, !P1 ;  /* 0x000000012900780c */ /* 0x000fe40004fa1670 */
[----:B------:R-:W-:Y:S01]  /*5820*/  FMUL R44, R34, UR21 ;  /* 0x00000015222c7c20 */ /* 0x000fe20008400000 */
[----:B------:R-:W-:-:S04]  /*5830*/  IMAD.WIDE.U32 R34, R45, UR6, R36 ;  /* 0x000000062d227c25 */ /* 0x000fc8000f8e0024 */
[----:B------:R-:W-:Y:S01]  /*5840*/  FFMA R44, R225, UR20, R44 ;  /* 0x00000014e12c7c23 */ /* 0x000fe2000800002c */
[----:B------:R-:W-:Y:S01]  /*5850*/  IMAD R45, R45, UR7, R46 ;  /* 0x000000072d2d7c24 */ /* 0x000fe2000f8e022e */
[----:B------:R-:W-:-:S03]  /*5860*/  IADD3 R34, P3, R34, UR10, RZ ;  /* 0x0000000a22227c10 */ /* 0x000fc6000ff7e0ff */
[----:B------:R-:W-:Y:S02]  /*5870*/  F2FP.SATFINITE.E5M2.F32.PACK_AB_MERGE_C R47, RZ, R44, RZ ;  /* 0x0000002cff2f723e */ /* 0x000fe400048060ff */
[----:B------:R-:W-:Y:S02]  /*5880*/  IADD3.X R35, R35, UR11, R45, P3, !PT ;  /* 0x0000000b23237c10 */ /* 0x000fe40009ffe42d */
[----:B------:R-:W-:Y:S01]  /*5890*/  PRMT R44, RZ, 0x7610, R44 ;  /* 0x00007610ff2c7816 */ /* 0x000fe2000000002c */
[----:B------:R2:W-:Y:S01]  /*58a0*/  @!P2 STG.E.U8 desc[UR14][R24.64+0x1], R47 ;  /* 0x0000012f1800a986 */ /* 0x0005e2000c10110e */
[----:B------:R-:W-:Y:S05]  /*58b0*/  @P5 BRA `(.L_x_38) ;  /* 0x0000000000045947 */ /* 0x000fea0003800000 */
[----:B------:R4:W5:Y:S02]  /*58c0*/  LDG.E.U8 R44, desc[UR14][R34.64] ;  /* 0x0000000e222c7981 */ /* 0x000964000c1e1100 */
.L_x_38:
[----:B------:R-:W-:Y:S05]  /*58d0*/  BSYNC B1 ;  /* 0x0000000000017941 */ /* 0x000fea0003800000 */
.L_x_37:
        /* <DEDUP_REMOVED lines=12> */
.L_x_40:
[----:B------:R-:W-:Y:S05]  /*59a0*/  BSYNC B1 ;  /* 0x0000000000017941 */ /* 0x000fea0003800000 */
.L_x_39:
[----:B-----5:R-:W-:Y:S01]  /*59b0*/  LOP3.LUT R44, R44, 0xff, RZ, 0xc0, !PT ;  /* 0x000000ff2c2c7812 */ /* 0x020fe200078ec0ff */
[----:B------:R-:W-:Y:S01]  /*59c0*/  BSSY B1, `(.L_x_41) ;  /* 0x000000b000017945 */ /* 0x000fe20003800000 */
[----:B------:R-:W-:Y:S02]  /*59d0*/  ISETP.LT.OR P3, PT, R41, 0x9, !P0 ;  /* 0x000000092900780c */ /* 0x000fe40004761670 */
[----:B------:R-:W-:-:S05]  /*59e0*/  F2FP.F16.E5M2.UNPACK_B R44, R44 ;  /* 0x0000002cff2c723e */ /* 0x000fca00020004ff */
[----:B------:R-:W-:-:S05]  /*59f0*/  HADD2.F32 R44, -RZ, R44.H0_H0 ;  /* 0x2000002cff2c7230 */ /* 0x000fca0000004100 */
[----:B------:R-:W-:-:S04]  /*5a00*/  FMUL R44, R44, UR21 ;  /* 0x000000152c2c7c20 */ /* 0x000fc80008400000 */
[----:B------:R-:W-:-:S05]  /*5a10*/  FFMA R44, R223, UR20, R44 ;  /* 0x00000014df2c7c23 */ /* 0x000fca000800002c */
[----:B0-----:R-:W-:Y:S02]  /*5a20*/  F2FP.SATFINITE.E5M2.F32.PACK_AB_MERGE_C R45, RZ, R44, RZ ;  /* 0x0000002cff2d723e */ /* 0x001fe400048060ff */
[----:B------:R-:W-:-:S03]  /*5a30*/  PRMT R44, RZ, 0x7610, R44 ;  /* 0x00007610ff2c7816 */ /* 0x000fc6000000002c */
[----:B------:R0:W-:Y:S01]  /*5a40*/  @!P2 STG.E.U8 desc[UR14][R26.64+0x1], R45 ;  /* 0x0000012d1a00a986 */ /* 0x0001e2000c10110e */
[----:B------:R-:W-:Y:S05]  /*5a50*/  @P3 BRA `(.L_x_42) ;  /* 0x0000000000043947 */ /* 0x000fea0003800000 */
[----:B------:R0:W5:Y:S02]  /*5a60*/  LDG.E.U8 R44, desc[UR14][R32.64+0x8] ;  /* 0x0000080e202c7981 */ /* 0x000164000c1e1100 */
.L_x_42:
[----:B------:R-:W-:Y:S05]  /*5a70*/  BSYNC B1 ;  /* 0x0000000000017941 */ /* 0x000fea0003800000 */
.L_x_41:
[----:B-----5:R-:W-:Y:S01]  /*5a80*/  LOP3.LUT R44, R44, 0xff, RZ, 0xc0, !PT ;  /* 0x000000ff2c2c7812 */ /* 0x020fe200078ec0ff */
[----:B------:R-:W-:Y:S01]  /*5a90*/  BSSY B1, `(.L_x_43) ;  /* 0x000000b000017945 */ /* 0x000fe20003800000 */
[----:B------:R-:W-:Y:S02]  /*5aa0*/  ISETP.LT.OR P2, PT, R41, 0xa, !P0 ;  /* 0x0000000a2900780c */ /* 0x000fe40004741670 */
[----:B------:R-:W-:-:S05]  /*5ab0*/  F2FP.F16.E5M2.UNPACK_B R44, R44 ;  /* 0x0000002cff2c723e */ /* 0x000fca00020004ff */
[----:B------:R-:W-:-:S05]  /*5ac0*/  HADD2.F32 R44, -RZ, R44.H0_H0 ;  /* 0x2000002cff2c7230 */ /* 0x000fca0000004100 */
[----:B0-----:R-:W-:Y:S01]  /*5ad0*/  FMUL R45, R44, UR21 ;  /* 0x000000152c2d7c20 */ /* 0x001fe20008400000 */
[----:B------:R-:W-:-:S03]  /*5ae0*/  PRMT R44, RZ, 0x7610, R44 ;  /* 0x00007610ff2c7816 */ /* 0x000fc6000000002c */
[----:B------:R-:W-:-:S05]  /*5af0*/  FFMA R45, R222, UR20, R45 ;  /* 0x00000014de2d7c23 */ /* 0x000fca000800002d */
[----:B------:R-:W-:-:S05]  /*5b00*/  F2FP.SATFINITE.E5M2.F32.PACK_AB_MERGE_C R45, RZ, R45, RZ ;  /* 0x0000002dff2d723e */ /* 0x000fca00048060ff */
[----:B------:R0:W-:Y:S01]  /*5b10*/  @!P3 STG.E.U8 desc[UR14][R24.64+0x8], R45 ;  /* 0x0000082d1800b986 */ /* 0x0001e2000c10110e */
[----:B------:R-:W-:Y:S05]  /*5b20*/  @P2 BRA `(.L_x_44) ;  /* 0x0000000000042947 */ /* 0x000fea0003800000 */
[----:B------:R0:W5:Y:S02]  /*5b30*/  LDG.E.U8 R44, desc[UR14][R32.64+0x9] ;  /* 0x0000090e202c7981 */ /* 0x000164000c1e1100 */
.L_x_44:
[----:B------:R-:W-:Y:S05]  /*5b40*/  BSYNC B1 ;  /* 0x0000000000017941 */ /* 0x000fea0003800000 */
.L_x_43:
        /* <DEDUP_REMOVED lines=12> */
.L_x_46:
[----:B------:R-:W-:Y:S05]  /*5c10*/  BSYNC B1 ;  /* 0x0000000000017941 */ /* 0x000fea0003800000 */
.L_x_45:
        /* <DEDUP_REMOVED lines=12> */
.L_x_48:
[----:B------:R-:W-:Y:S05]  /*5ce0*/  BSYNC B1 ;  /* 0x0000000000017941 */ /* 0x000fea0003800000 */
.L_x_47:
        /* <DEDUP_REMOVED lines=12> */
.L_x_50:
[----:B------:R-:W-:Y:S05]  /*5db0*/  BSYNC B1 ;  /* 0x0000000000017941 */ /* 0x000fea0003800000 */
.L_x_49:
        /* <DEDUP_REMOVED lines=12> */
.L_x_52:
[----:B------:R-:W-:Y:S05]  /*5e80*/  BSYNC B1 ;  /* 0x0000000000017941 */ /* 0x000fea0003800000 */
.L_x_51:
        /* <DEDUP_REMOVED lines=12> */
.L_x_54:
[----:B------:R-:W-:Y:S05]  /*5f50*/  BSYNC B1 ;  /* 0x0000000000017941 */ /* 0x000fea0003800000 */
.L_x_53:
        /* <DEDUP_REMOVED lines=12> */
.L_x_56:
[----:B------:R-:W-:Y:S05]  /*6020*/  BSYNC B1 ;  /* 0x0000000000017941 */ /* 0x000fea0003800000 */
.L_x_55:
        /* <DEDUP_REMOVED lines=12> */
.L_x_58:
[----:B------:R-:W-:Y:S05]  /*60f0*/  BSYNC B1 ;  /* 0x0000000000017941 */ /* 0x000fea0003800000 */
.L_x_57:
        /* <DEDUP_REMOVED lines=12> */
.L_x_60:
[----:B------:R-:W-:Y:S05]  /*61c0*/  BSYNC B1 ;  /* 0x0000000000017941 */ /* 0x000fea0003800000 */
.L_x_59:
        /* <DEDUP_REMOVED lines=12> */
.L_x_62:
[----:B------:R-:W-:Y:S05]  /*6290*/  BSYNC B1 ;  /* 0x0000000000017941 */ /* 0x000fea0003800000 */
.L_x_61:
        /* <DEDUP_REMOVED lines=12> */
.L_x_64:
[----:B------:R-:W-:Y:S05]  /*6360*/  BSYNC B1 ;  /* 0x0000000000017941 */ /* 0x000fea0003800000 */
.L_x_63:
        /* <DEDUP_REMOVED lines=12> */
.L_x_66:
[----:B------:R-:W-:Y:S05]  /*6430*/  BSYNC B1 ;  /* 0x0000000000017941 */ /* 0x000fea0003800000 */
.L_x_65:
        /* <DEDUP_REMOVED lines=12> */
.L_x_68:
[----:B------:R-:W-:Y:S05]  /*6500*/  BSYNC B1 ;  /* 0x0000000000017941 */ /* 0x000fea0003800000 */
.L_x_67:
        /* <DEDUP_REMOVED lines=12> */
.L_x_70:
[----:B------:R-:W-:Y:S05]  /*65d0*/  BSYNC B1 ;  /* 0x0000000000017941 */ /* 0x000fea0003800000 */
.L_x_69:
        /* <DEDUP_REMOVED lines=12> */
.L_x_72:
[----:B------:R-:W-:Y:S05]  /*66a0*/  BSYNC B1 ;  /* 0x0000000000017941 */ /* 0x000fea0003800000 */
.L_x_71:
        /* <DEDUP_REMOVED lines=12> */
.L_x_74:
[----:B------:R-:W-:Y:S05]  /*6770*/  BSYNC B1 ;  /* 0x0000000000017941 */ /* 0x000fea0003800000 */
.L_x_73:
        /* <DEDUP_REMOVED lines=12> */
.L_x_76:
[----:B------:R-:W-:Y:S05]  /*6840*/  BSYNC B1 ;  /* 0x0000000000017941 */ /* 0x000fea0003800000 */
.L_x_75:
        /* <DEDUP_REMOVED lines=12> */
.L_x_78:
[----:B------:R-:W-:Y:S05]  /*6910*/  BSYNC B1 ;  /* 0x0000000000017941 */ /* 0x000fea0003800000 */
.L_x_77:
        /* <DEDUP_REMOVED lines=12> */
.L_x_80:
[----:B------:R-:W-:Y:S05]  /*69e0*/  BSYNC B1 ;  /* 0x0000000000017941 */ /* 0x000fea0003800000 */
.L_x_79:
        /* <DEDUP_REMOVED lines=12> */
.L_x_82:
[----:B------:R-:W-:Y:S05]  /*6ab0*/  BSYNC B1 ;  /* 0x0000000000017941 */ /* 0x000fea0003800000 */
.L_x_81:
        /* <DEDUP_REMOVED lines=12> */
.L_x_84:
[----:B------:R-:W-:Y:S05]  /*6b80*/  BSYNC B1 ;  /* 0x0000000000017941 */ /* 0x000fea0003800000 */
.L_x_83:
        /* <DEDUP_REMOVED lines=12> */
.L_x_86:
[----:B------:R-:W-:Y:S05]  /*6c50*/  BSYNC B1 ;  /* 0x0000000000017941 */ /* 0x000fea0003800000 */
.L_x_85:
        /* <DEDUP_REMOVED lines=12> */
.L_x_88:
[----:B------:R-:W-:Y:S05]  /*6d20*/  BSYNC B1 ;  /* 0x0000000000017941 */ /* 0x000fea0003800000 */
.L_x_87:
        /* <DEDUP_REMOVED lines=12> */
.L_x_90:
[----:B------:R-:W-:Y:S05]  /*6df0*/  BSYNC B1 ;  /* 0x0000000000017941 */ /* 0x000fea0003800000 */
.L_x_89:
        /* <DEDUP_REMOVED lines=12> */
.L_x_92:
[----:B------:R-:W-:Y:S05]  /*6ec0*/  BSYNC B1 ;  /* 0x0000000000017941 */ /* 0x000fea0003800000 */
.L_x_91:
        /* <DEDUP_REMOVED lines=12> */
.L_x_94:
[----:B------:R-:W-:Y:S05]  /*6f90*/  BSYNC B1 ;  /* 0x0000000000017941 */ /* 0x000fea0003800000 */
.L_x_93:
        /* <DEDUP_REMOVED lines=12> */
.L_x_96:
[----:B------:R-:W-:Y:S05]  /*7060*/  BSYNC B1 ;  /* 0x0000000000017941 */ /* 0x000fea0003800000 */
.L_x_95:
        /* <DEDUP_REMOVED lines=12> */
.L_x_98:
[----:B------:R-:W-:Y:S05]  /*7130*/  BSYNC B1 ;  /* 0x0000000000017941 */ /* 0x000fea0003800000 */
.L_x_97:
        /* <DEDUP_REMOVED lines=12> */
.L_x_100:
[----:B------:R-:W-:Y:S05]  /*7200*/  BSYNC B1 ;  /* 0x0000000000017941 */ /* 0x000fea0003800000 */
.L_x_99:
        /* <DEDUP_REMOVED lines=12> */
.L_x_102:
[----:B------:R-:W-:Y:S05]  /*72d0*/  BSYNC B1 ;  /* 0x0000000000017941 */ /* 0x000fea0003800000 */
.L_x_101:
        /* <DEDUP_REMOVED lines=12> */
.L_x_104:
[----:B------:R-:W-:Y:S05]  /*73a0*/  BSYNC B1 ;  /* 0x0000000000017941 */ /* 0x000fea0003800000 */
.L_x_103:
        /* <DEDUP_REMOVED lines=12> */
.L_x_106:
[----:B------:R-:W-:Y:S05]  /*7470*/  BSYNC B1 ;  /* 0x0000000000017941 */ /* 0x000fea0003800000 */
.L_x_105:
        /* <DEDUP_REMOVED lines=12> */
.L_x_108:
[----:B------:R-:W-:Y:S05]  /*7540*/  BSYNC B1 ;  /* 0x0000000000017941 */ /* 0x000fea0003800000 */
.L_x_107:
        /* <DEDUP_REMOVED lines=12> */
.L_x_110:
[----:B------:R-:W-:Y:S05]  /*7610*/  BSYNC B1 ;  /* 0x0000000000017941 */ /* 0x000fea0003800000 */
.L_x_109:
        /* <DEDUP_REMOVED lines=12> */
.L_x_112:
[----:B------:R-:W-:Y:S05]  /*76e0*/  BSYNC B1 ;  /* 0x0000000000017941 */ /* 0x000fea0003800000 */
.L_x_111:
        /* <DEDUP_REMOVED lines=12> */
.L_x_114:
[----:B------:R-:W-:Y:S05]  /*77b0*/  BSYNC B1 ;  /* 0x0000000000017941 */ /* 0x000fea0003800000 */
.L_x_113:
        /* <DEDUP_REMOVED lines=12> */
.L_x_116:
[----:B------:R-:W-:Y:S05]  /*7880*/  BSYNC B1 ;  /* 0x0000000000017941 */ /* 0x000fea0003800000 */
.L_x_115:
        /* <DEDUP_REMOVED lines=12> */
.L_x_118:
[----:B------:R-:W-:Y:S05]  /*7950*/  BSYNC B1 ;  /* 0x0000000000017941 */ /* 0x000fea0003800000 */
.L_x_117:
        /* <DEDUP_REMOVED lines=12> */
.L_x_120:
[----:B------:R-:W-:Y:S05]  /*7a20*/  BSYNC B1 ;  /* 0x0000000000017941 */ /* 0x000fea0003800000 */
.L_x_119:
        /* <DEDUP_REMOVED lines=12> */
.L_x_122:
[----:B------:R-:W-:Y:S05]  /*7af0*/  BSYNC B1 ;  /* 0x0000000000017941 */ /* 0x000fea0003800000 */
.L_x_121:
        /* <DEDUP_REMOVED lines=12> */
.L_x_124:
[----:B------:R-:W-:Y:S05]  /*7bc0*/  BSYNC B1 ;  /* 0x0000000000017941 */ /* 0x000fea0003800000 */
.L_x_123:
        /* <DEDUP_REMOVED lines=12> */
.L_x_126:
[----:B------:R-:W-:Y:S05]  /*7c90*/  BSYNC B1 ;  /* 0x0000000000017941 */ /* 0x000fea0003800000 */
.L_x_125:
        /* <DEDUP_REMOVED lines=12> */
.L_x_128:
[----:B------:R-:W-:Y:S05]  /*7d60*/  BSYNC B1 ;  /* 0x0000000000017941 */ /* 0x000fea0003800000 */
.L_x_127:
        /* <DEDUP_REMOVED lines=12> */
.L_x_130:
[----:B------:R-:W-:Y:S05]  /*7e30*/  BSYNC B1 ;  /* 0x0000000000017941 */ /* 0x000fea0003800000 */
.L_x_129:
        /* <DEDUP_REMOVED lines=12> */
.L_x_132:
[----:B------:R-:W-:Y:S05]  /*7f00*/  BSYNC B1 ;  /* 0x0000000000017941 */ /* 0x000fea0003800000 */
.L_x_131:
        /* <DEDUP_REMOVED lines=12> */
.L_x_134:
[----:B------:R-:W-:Y:S05]  /*7fd0*/  BSYNC B1 ;  /* 0x0000000000017941 */ /* 0x000fea0003800000 */
.L_x_133:
        /* <DEDUP_REMOVED lines=12> */
.L_x_136:
[----:B------:R-:W-:Y:S05]  /*80a0*/  BSYNC B1 ;  /* 0x0000000000017941 */ /* 0x000fea0003800000 */
.L_x_135:
        /* <DEDUP_REMOVED lines=12> */
.L_x_138:
[----:B------:R-:W-:Y:S05]  /*8170*/  BSYNC B1 ;  /* 0x0000000000017941 */ /* 0x000fea0003800000 */
.L_x_137:
        /* <DEDUP_REMOVED lines=12> */
.L_x_140:
[----:B------:R-:W-:Y:S05]  /*8240*/  BSYNC B1 ;  /* 0x0000000000017941 */ /* 0x000fea0003800000 */
.L_x_139:
        /* <DEDUP_REMOVED lines=12> */
.L_x_142:
[----:B------:R-:W-:Y:S05]  /*8310*/  BSYNC B1 ;  /* 0x0000000000017941 */ /* 0x000fea0003800000 */
.L_x_141:
        /* <DEDUP_REMOVED lines=12> */
.L_x_144:
[----:B------:R-:W-:Y:S05]  /*83e0*/  BSYNC B1 ;  /* 0x0000000000017941 */ /* 0x000fea0003800000 */
.L_x_143:
        /* <DEDUP_REMOVED lines=12> */
.L_x_146:
[----:B------:R-:W-:Y:S05]  /*84b0*/  BSYNC B1 ;  /* 0x0000000000017941 */ /* 0x000fea0003800000 */
.L_x_145:
        /* <DEDUP_REMOVED lines=12> */
.L_x_148:
[----:B------:R-:W-:Y:S05]  /*8580*/  BSYNC B1 ;  /* 0x0000000000017941 */ /* 0x000fea0003800000 */
.L_x_147:
        /* <DEDUP_REMOVED lines=12> */
.L_x_150:
[----:B------:R-:W-:Y:S05]  /*8650*/  BSYNC B1 ;  /* 0x0000000000017941 */ /* 0x000fea0003800000 */
.L_x_149:
        /* <DEDUP_REMOVED lines=12> */
.L_x_152:
[----:B------:R-:W-:Y:S05]  /*8720*/  BSYNC B1 ;  /* 0x0000000000017941 */ /* 0x000fea0003800000 */
.L_x_151:
        /* <DEDUP_REMOVED lines=12> */
.L_x_154:
[----:B------:R-:W-:Y:S05]  /*87f0*/  BSYNC B1 ;  /* 0x0000000000017941 */ /* 0x000fea0003800000 */
.L_x_153:
        /* <DEDUP_REMOVED lines=12> */
.L_x_156:
[----:B------:R-:W-:Y:S05]  /*88c0*/  BSYNC B1 ;  /* 0x0000000000017941 */ /* 0x000fea0003800000 */
.L_x_155:
[----:B-----5:R-:W-:Y:S01]  /*88d0*/  LOP3.LUT R44, R44, 0xff, RZ, 0xc0, !PT ;  /* 0x000000ff2c2c7812 */ /* 0x020fe200078ec0ff */
[----:B------:R-:W-:Y:S01]  /*88e0*/  BSSY B1, `(.L_x_157) ;  /* 0x000000b000017945 */ /* 0x000fe20003800000 */
[----:B------:R-:W-:Y:S02]  /*88f0*/  ISETP.LT.OR P2, PT, R41, 0x79, !P1 ;  /* 0x000000792900780c */ /* 0x000fe40004f41670 */
[----:B------:R-:W-:Y:S02]  /*8900*/  F2FP.F16.E5M2.UNPACK_B R44, R44 ;  /* 0x0000002cff2c723e */ /* 0x000fe400020004ff */
[----:B0--3--:R-:W-:-:S03]  /*8910*/  PRMT R32, RZ, 0x7610, R32 ;  /* 0x00007610ff207816 */ /* 0x009fc60000000020 */
[----:B------:R-:W-:-:S05]  /*8920*/  HADD2.F32 R44, -RZ, R44.H0_H0 ;  /* 0x2000002cff2c7230 */ /* 0x000fca0000004100 */
[----:B------:R-:W-:-:S04]  /*8930*/  FMUL R44, R44, UR21 ;  /* 0x000000152c2c7c20 */ /* 0x000fc80008400000 */
[----:B------:R-:W-:-:S05]  /*8940*/  FFMA R44, R165, UR20, R44 ;  /* 0x00000014a52c7c23 */ /* 0x000fca000800002c */
[----:B------:R-:W-:-:S05]  /*8950*/  F2FP.SATFINITE.E5M2.F32.PACK_AB_MERGE_C R33, RZ, R44, RZ ;  /* 0x0000002cff21723e */ /* 0x000fca00048060ff */
[----:B------:R0:W-:Y:S01]  /*8960*/  @!P0 STG.E.U8 desc[UR14][R24.64+0x79], R33 ;  /* 0x0000792118008986 */ /* 0x0001e2000c10110e */
[----:B------:R-:W-:Y:S05]  /*8970*/  @P2 BRA `(.L_x_158) ;  /* 0x0000000000042947 */ /* 0x000fea0003800000 */
[----:B------:R3:W5:Y:S02]  /*8980*/  LDG.E.U8 R32, desc[UR14][R34.64+0x78] ;  /* 0x0000780e22207981 */ /* 0x000764000c1e1100 */
.L_x_158:
[----:B------:R-:W-:Y:S05]  /*8990*/  BSYNC B1 ;  /* 0x0000000000017941 */ /* 0x000fea0003800000 */
.L_x_157:
[----:B-----5:R-:W-:Y:S01]  /*89a0*/  LOP3.LUT R32, R32, 0xff, RZ, 0xc0, !PT ;  /* 0x000000ff20207812 */ /* 0x020fe200078ec0ff */
[----:B------:R-:W-:Y:S01]  /*89b0*/  BSSY B1, `(.L_x_159) ;  /* 0x000000b000017945 */ /* 0x000fe20003800000 */
[----:B------:R-:W-:Y:S02]  /*89c0*/  ISETP.LT.OR P1, PT, R41, 0x7a, !P1 ;  /* 0x0000007a2900780c */ /* 0x000fe40004f21670 */
[----:B------:R-:W-:Y:S02]  /*89d0*/  F2FP.F16.E5M2.UNPACK_B R32, R32 ;  /* 0x00000020ff20723e */ /* 0x000fe400020004ff */
[----:B0-2---:R-:W-:-:S03]  /*89e0*/  PRMT R24, RZ, 0x7610, R24 ;  /* 0x00007610ff187816 */ /* 0x005fc60000000018 */
[----:B------:R-:W-:-:S05]  /*89f0*/  HADD2.F32 R32, -RZ, R32.H0_H0 ;  /* 0x20000020ff207230 */ /* 0x000fca0000004100 */
[----:B------:R-:W-:-:S04]  /*8a00*/  FMUL R25, R32, UR21 ;  /* 0x0000001520197c20 */ /* 0x000fc80008400000 */
[----:B------:R-:W-:-:S05]  /*8a10*/  FFMA R25, R164, UR20, R25 ;  /* 0x00000014a4197c23 */ /* 0x000fca0008000019 */
[----:B------:R-:W-:-:S05]  /*8a20*/  F2FP.SATFINITE.E5M2.F32.PACK_AB_MERGE_C R25, RZ, R25, RZ ;  /* 0x00000019ff19723e */ /* 0x000fca00048060ff */
[----:B------:R0:W-:Y:S01]  /*8a30*/  @!P2 STG.E.U8 desc[UR14][R26.64+0x78], R25 ;  /* 0x000078191a00a986 */ /* 0x0001e2000c10110e */
[----:B------:R-:W-:Y:S05]  /*8a40*/  @P1 BRA `(.L_x_160) ;  /* 0x0000000000041947 */ /* 0x000fea0003800000 */
[----:B------:R2:W5:Y:S02]  /*8a50*/  LDG.E.U8 R24, desc[UR14][R34.64+0x79] ;  /* 0x0000790e22187981 */ /* 0x000564000c1e1100 */
.L_x_160:
[----:B------:R-:W-:Y:S05]  /*8a60*/  BSYNC B1 ;  /* 0x0000000000017941 */ /* 0x000fea0003800000 */
.L_x_159:
[----:B-----5:R-:W-:Y:S01]  /*8a70*/  LOP3.LUT R24, R24, 0xff, RZ, 0xc0, !PT ;  /* 0x000000ff18187812 */ /* 0x020fe200078ec0ff */
[----:B------:R-:W-:Y:S01]  /*8a80*/  BSSY B1, `(.L_x_161) ;  /* 0x0000013000017945 */ /* 0x000fe20003800000 */
[----:B------:R-:W-:Y:S02]  /*8a90*/  IADD3 R33, P0, R43, 0x80, RZ ;  /* 0x000000802b217810 */ /* 0x000fe40007f1e0ff */
[----:B------:R-:W-:-:S03]  /*8aa0*/  F2FP.F16.E5M2.UNPACK_B R24, R24 ;  /* 0x00000018ff18723e */ /* 0x000fc600020004ff */
[----:B0-----:R-:W-:Y:S01]  /*8ab0*/  IMAD.X R25, RZ, RZ, R39, P0 ;  /* 0x000000ffff197224 */ /* 0x001fe200000e0627 */
[----:B------:R-:W-:Y:S01]  /*8ac0*/  ISETP.GE.AND P0, PT, R42, 0x81, PT ;  /* 0x000000812a00780c */ /* 0x000fe20003f06270 */
[----:B------:R-:W-:Y:S02]  /*8ad0*/  HADD2.F32 R24, -RZ, R24.H0_H0 ;  /* 0x20000018ff187230 */ /* 0x000fe40000004100 */
[----:B--234-:R-:W-:Y:S01]  /*8ae0*/  IMAD R34, R25, UR6, RZ ;  /* 0x0000000619227c24 */ /* 0x01cfe2000f8e02ff */
        /* <DEDUP_REMOVED lines=12> */
.L_x_162:
[----:B------:R-:W-:Y:S05]  /*8bb0*/  BSYNC B1 ;  /* 0x0000000000017941 */ /* 0x000fea0003800000 */
.L_x_161:
[----:B-----5:R-:W-:Y:S01]  /*8bc0*/  LOP3.LUT R32, R32, 0xff, RZ, 0xc0, !PT ;  /* 0x000000ff20207812 */ /* 0x020fe200078ec0ff */
[----:B------:R-:W-:Y:S01]  /*8bd0*/  BSSY B1, `(.L_x_163) ;  /* 0x000000b000017945 */ /* 0x000fe20003800000 */
[----:B------:R-:W-:Y:S02]  /*8be0*/  ISETP.LT.OR P2, PT, R41, 0x2, !P0 ;  /* 0x000000022900780c */ /* 0x000fe40004741670 */
[----:B------:R-:W-:Y:S02]  /*8bf0*/  F2FP.F16.E5M2.UNPACK_B R32, R32 ;  /* 0x00000020ff20723e */ /* 0x000fe400020004ff */
[----:B0-----:R-:W-:-:S03]  /*8c00*/  PRMT R26, RZ, 0x7610, R26 ;  /* 0x00007610ff1a7816 */ /* 0x001fc6000000001a */
[----:B------:R-:W-:-:S05]  /*8c10*/  HADD2.F32 R32, -RZ, R32.H0_H0 ;  /* 0x20000020ff207230 */ /* 0x000fca0000004100 */
[----:B------:R-:W-:-:S04]  /*8c20*/  FMUL R27, R32, UR21 ;  /* 0x00000015201b7c20 */ /* 0x000fc80008400000 */
[----:B------:R-:W-:-:S05]  /*8c30*/  FFMA R27, R162, UR20, R27 ;  /* 0x00000014a21b7c23 */ /* 0x000fca000800001b */
[----:B------:R-:W-:-:S05]  /*8c40*/  F2FP.SATFINITE.E5M2.F32.PACK_AB_MERGE_C R27, RZ, R27, RZ ;  /* 0x0000001bff1b723e */ /* 0x000fca00048060ff */
[----:B------:R0:W-:Y:S01]  /*8c50*/  @!P3 STG.E.U8 desc[UR14][R28.64], R27 ;  /* 0x0000001b1c00b986 */ /* 0x0001e2000c10110e */
[----:B------:R-:W-:Y:S05]  /*8c60*/  @P2 BRA `(.L_x_164) ;  /* 0x0000000000042947 */ /* 0x000fea0003800000 */
[----:B------:R3:W5:Y:S02]  /*8c70*/  LDG.E.U8 R26, desc[UR14][R24.64+0x1] ;  /* 0x0000010e181a7981 */ /* 0x000764000c1e1100 */
.L_x_164:
[----:B------:R-:W-:Y:S05]  /*8c80*/  BSYNC B1 ;  /* 0x0000000000017941 */ /* 0x000fea0003800000 */
.L_x_163:
[----:B-----5:R-:W-:Y:S01]  /*8c90*/  LOP3.LUT R26, R26, 0xff, RZ, 0xc0, !PT ;  /* 0x000000ff1a1a7812 */ /* 0x020fe200078ec0ff */
[----:B------:R-:W-:Y:S01]  /*8ca0*/  BSSY B1, `(.L_x_165) ;  /* 0x0000013000017945 */ /* 0x000fe20003800000 */
[----:B------:R-:W-:Y:S02]  /*8cb0*/  IADD3 R43, P1, R43, 0x88, RZ ;  /* 0x000000882b2b7810 */ /* 0x000fe40007f3e0ff */
[----:B------:R-:W-:Y:S02]  /*8cc0*/  F2FP.F16.E5M2.UNPACK_B R26, R26 ;  /* 0x0000001aff1a723e */ /* 0x000fe400020004ff */
[----:B------:R-:W-:Y:S01]  /*8cd0*/  PRMT R32, RZ, 0x7610, R32 ;  /* 0x00007610ff207816 */ /* 0x000fe20000000020 */
[----:B------:R-:W-:Y:S01]  /*8ce0*/  IMAD.X R38, RZ, RZ, R39, P1 ;  /* 0x000000ffff267224 */ /* 0x000fe200008e0627 */
[----:B------:R-:W-:Y:S01]  /*8cf0*/  ISETP.GE.AND P1, PT, R42, 0x89, PT ;  /* 0x000000892a00780c */ /* 0x000fe20003f26270 */
[----:B------:R-:W-:Y:S02]  /*8d00*/  HADD2.F32 R26, -RZ, R26.H0_H0 ;  /* 0x2000001aff1a7230 */ /* 0x000fe40000004100 */
[----:B------:R-:W-:Y:S01]  /*8d10*/  IMAD R38, R38, UR6, RZ ;  /* 0x0000000626267c24 */ /* 0x000fe2000f8e02ff */
[----:B------:R-:W-:Y:S01]  /*8d20*/  ISETP.LT.OR P5, PT, R41, 0x1, !P1 ;  /* 0x000000012900780c */ /* 0x000fe20004fa1670 */
[----:B------:R-:W-:-:S04]  /*8d30*/  IMAD.WIDE.U32 R36, R43, UR6, R36 ;  /* 0x000000062b247c25 */ /* 0x000fc8000f8e0024 */
[----:B------:R-:W-:Y:S01]  /*8d40*/  FMUL R26, R26, UR21 ;  /* 0x000000151a1a7c20 */ /* 0x000fe20008400000 */
[----:B------:R-:W-:-:S03]  /*8d50*/  IMAD R43, R43, UR7, R38 ;  /* 0x000000072b2b7c24 */ /* 0x000fc6000f8e0226 */
[----:B------:R-:W-:Y:S01]  /*8d60*/  FFMA R161, R161, UR20, R26 ;  /* 0x00000014a1a17c23 */ /* 0x000fe2000800001a */
[----:B------:R-:W-:-:S04]  /*8d70*/  IADD3 R26, P3, R36, UR10, RZ ;  /* 0x0000000a241a7c10 */ /* 0x000fc8000ff7e0ff */
[----:B------:R-:W-:Y:S02]  /*8d80*/  F2FP.SATFINITE.E5M2.F32.PACK_AB_MERGE_C R161, RZ, R161, RZ ;  /* 0x000000a1ffa1723e */ /* 0x000fe400048060ff */
[----:B0-----:R-:W-:-:S03]  /*8d90*/  IADD3.X R27, R37, UR11, R43, P3, !PT ;  /* 0x0000000b251b7c10 */ /* 0x001fc60009ffe42b */
[----:B------:R0:W-:Y:S01]  /*8da0*/  @!P2 STG.E.U8 desc[UR14][R28.64+0x1], R161 ;  /* 0x000001a11c00a986 */ /* 0x0001e2000c10110e */
[----:B------:R-:W-:Y:S05]  /*8db0*/  @P5 BRA `(.L_x_166) ;  /* 0x0000000000045947 */ /* 0x000fea0003800000 */
[----:B------:R4:W5:Y:S02]  /*8dc0*/  LDG.E.U8 R32, desc[UR14][R26.64] ;  /* 0x0000000e1a207981 */ /* 0x000964000c1e1100 */
.L_x_166:
[----:B------:R-:W-:Y:S05]  /*8dd0*/  BSYNC B1 ;  /* 0x0000000000017941 */ /* 0x000fea0003800000 */
.L_x_165:
        /* <DEDUP_REMOVED lines=12> */
.L_x_168:
[----:B------:R-:W-:Y:S05]  /*8ea0*/  BSYNC B1 ;  /* 0x0000000000017941 */ /* 0x000fea0003800000 */
.L_x_167:
        /* <DEDUP_REMOVED lines=12> */
.L_x_170:
[----:B------:R-:W-:Y:S05]  /*8f70*/  BSYNC B1 ;  /* 0x0000000000017941 */ /* 0x000fea0003800000 */
.L_x_169:
        /* <DEDUP_REMOVED lines=12> */
.L_x_172:
[----:B------:R-:W-:Y:S05]  /*9040*/  BSYNC B1 ;  /* 0x0000000000017941 */ /* 0x000fea0003800000 */
.L_x_171:
        /* <DEDUP_REMOVED lines=12> */
.L_x_174:
[----:B------:R-:W-:Y:S05]  /*9110*/  BSYNC B1 ;  /* 0x0000000000017941 */ /* 0x000fea0003800000 */
.L_x_173:
        /* <DEDUP_REMOVED lines=12> */
.L_x_176:
[----:B------:R-:W-:Y:S05]  /*91e0*/  BSYNC B1 ;  /* 0x0000000000017941 */ /* 0x000fea0003800000 */
.L_x_175:
        /* <DEDUP_REMOVED lines=12> */
.L_x_178:
[----:B------:R-:W-:Y:S05]  /*92b0*/  BSYNC B1 ;  /* 0x0000000000017941 */ /* 0x000fea0003800000 */
.L_x_177:
        /* <DEDUP_REMOVED lines=12> */
.L_x_180:
[----:B------:R-:W-:Y:S05]  /*9380*/  BSYNC B1 ;  /* 0x0000000000017941 */ /* 0x000fea0003800000 */
.L_x_179:
        /* <DEDUP_REMOVED lines=12> */
.L_x_182:
[----:B------:R-:W-:Y:S05]  /*9450*/  BSYNC B1 ;  /* 0x0000000000017941 */ /* 0x000fea0003800000 */
.L_x_181:
        /* <DEDUP_REMOVED lines=12> */
.L_x_184:
[----:B------:R-:W-:Y:S05]  /*9520*/  BSYNC B1 ;  /* 0x0000000000017941 */ /* 0x000fea0003800000 */
.L_x_183:
[----:B-----5:R-:W-:Y:S01]  /*9530*/  LOP3.LUT R32, R32, 0xff, RZ, 0xc0, !PT ;  /* 0x000000ff20207812 */ /* 0x020fe200078ec0ff */
[----:B------:R-:W-:Y:S01]  /*9540*/  BSSY B1, `(.L_x_185) ;  /* 0x000000b000017945 */ /* 0x000fe20003800000 */
[----:B------:R-:W-:Y:S02]  /*9550*/  ISETP.LT.OR P3, PT, R41, 0x19, !P0 ;  /* 0x000000192900780c */ /* 0x000fe40004761670 */
[----:B------:R-:W-:-:S05]  /*9560*/  F2FP.F16.E5M2.UNPACK_B R32, R32 ;  /* 0x00000020ff20723e */ /* 0x000fca00020004ff */
[----:B------:R-:W-:-:S05]  /*9570*/  HADD2.F32 R32, -RZ, R32.H0_H0 ;  /* 0x20000020ff207230 */ /* 0x000fca0000004100 */
[----:B------:R-:W-:-:S04]  /*9580*/  FMUL R32, R32, UR21 ;  /* 0x0000001520207c20 */ /* 0x000fc80008400000 */
[----:B------:R-:W-:Y:S01]  /*9590*/  FFMA R32, R23, UR20, R32 ;  /* 0x0000001417207c23 */ /* 0x000fe20008000020 */
[----:B------:R-:W-:-:S04]  /*95a0*/  PRMT R23, RZ, 0x7610, R23 ;  /* 0x00007610ff177816 */ /* 0x000fc80000000017 */
[----:B0-----:R-:W-:-:S05]  /*95b0*/  F2FP.SATFINITE.E5M2.F32.PACK_AB_MERGE_C R33, RZ, R32, RZ ;  /* 0x00000020ff21723e */ /* 0x001fca00048060ff */
[----:B------:R0:W-:Y:S01]  /*95c0*/  @!P2 STG.E.U8 desc[UR14][R30.64+0x11], R33 ;  /* 0x000011211e00a986 */ /* 0x0001e2000c10110e */
[----:B------:R-:W-:Y:S05]  /*95d0*/  @P3 BRA `(.L_x_186) ;  /* 0x0000000000043947 */ /* 0x000fea0003800000 */
[----:B------:R0:W5:Y:S02]  /*95e0*/  LDG.E.U8 R23, desc[UR14][R24.64+0x18] ;  /* 0x0000180e18177981 */ /* 0x000164000c1e1100 */
.L_x_186:
[----:B------:R-:W-:Y:S05]  /*95f0*/  BSYNC B1 ;  /* 0x0000000000017941 */ /* 0x000fea0003800000 */
.L_x_185:
        /* <DEDUP_REMOVED lines=8> */
[----:B------:R-:W-:-:S05]  /*9680*/  F2FP.SATFINITE.E5M2.F32.PACK_AB_MERGE_C R23, RZ, R23, RZ ;  /* 0x00000017ff17723e */ /* 0x000fca00048060ff */
[----:B------:R0:W-:Y:S01]  /*9690*/  @!P3 STG.E.U8 desc[UR14][R28.64+0x18], R23 ;  /* 0x000018171c00b986 */ /* 0x0001e2000c10110e */
[----:B------:R-:W-:Y:S05]  /*96a0*/  @P2 BRA `(.L_x_188) ;  /* 0x0000000000042947 */ /* 0x000fea0003800000 */
[----:B------:R0:W5:Y:S02]  /*96b0*/  LDG.E.U8 R22, desc[UR14][R24.64+0x19] ;  /* 0x0000190e18167981 */ /* 0x000164000c1e1100 */
.L_x_188:
[----:B------:R-:W-:Y:S05]  /*96c0*/  BSYNC B1 ;  /* 0x0000000000017941 */ /* 0x000fea0003800000 */
.L_x_187:
        /* <DEDUP_REMOVED lines=12> */
.L_x_190:
[----:B------:R-:W-:Y:S05]  /*9790*/  BSYNC B1 ;  /* 0x0000000000017941 */ /* 0x000fea0003800000 */
.L_x_189:
        /* <DEDUP_REMOVED lines=12> */
.L_x_192:
[----:B------:R-:W-:Y:S05]  /*9860*/  BSYNC B1 ;  /* 0x0000000000017941 */ /* 0x000fea0003800000 */
.L_x_191:
        /* <DEDUP_REMOVED lines=12> */
.L_x_194:
[----:B------:R-:W-:Y:S05]  /*9930*/  BSYNC B1 ;  /* 0x0000000000017941 */ /* 0x000fea0003800000 */
.L_x_193:
        /* <DEDUP_REMOVED lines=12> */
.L_x_196:
[----:B------:R-:W-:Y:S05]  /*9a00*/  BSYNC B1 ;  /* 0x0000000000017941 */ /* 0x000fea0003800000 */
.L_x_195:
        /* <DEDUP_REMOVED lines=12> */
.L_x_198:
[----:B------:R-:W-:Y:S05]  /*9ad0*/  BSYNC B1 ;  /* 0x0000000000017941 */ /* 0x000fea0003800000 */
.L_x_197:
        /* <DEDUP_REMOVED lines=12> */
.L_x_200:
[----:B------:R-:W-:Y:S05]  /*9ba0*/  BSYNC B1 ;  /* 0x0000000000017941 */ /* 0x000fea0003800000 */
.L_x_199:
        /* <DEDUP_REMOVED lines=12> */
.L_x_202:
[----:B------:R-:W-:Y:S05]  /*9c70*/  BSYNC B1 ;  /* 0x0000000000017941 */ /* 0x000fea0003800000 */
.L_x_201:
        /* <DEDUP_REMOVED lines=12> */
.L_x_204:
[----:B------:R-:W-:Y:S05]  /*9d40*/  BSYNC B1 ;  /* 0x0000000000017941 */ /* 0x000fea0003800000 */
.L_x_203:
        /* <DEDUP_REMOVED lines=12> */
.L_x_206:
[----:B------:R-:W-:Y:S05]  /*9e10*/  BSYNC B1 ;  /* 0x0000000000017941 */ /* 0x000fea0003800000 */
.L_x_205:
        /* <DEDUP_REMOVED lines=12> */
.L_x_208:
[----:B------:R-:W-:Y:S05]  /*9ee0*/  BSYNC B1 ;  /* 0x0000000000017941 */ /* 0x000fea0003800000 */
.L_x_207:
        /* <DEDUP_REMOVED lines=12> */
.L_x_210:
[----:B------:R-:W-:Y:S05]  /*9fb0*/  BSYNC B1 ;  /* 0x0000000000017941 */ /* 0x000fea0003800000 */
.L_x_209:
        /* <DEDUP_REMOVED lines=12> */
.L_x_212:
[----:B------:R-:W-:Y:S05]  /*a080*/  BSYNC B1 ;  /* 0x0000000000017941 */ /* 0x000fea0003800000 */
.L_x_211:
        /* <DEDUP_REMOVED lines=12> */
.L_x_214:
[----:B------:R-:W-:Y:S05]  /*a150*/  BSYNC B1 ;  /* 0x0000000000017941 */ /* 0x000fea0003800000 */
.L_x_213:
        /* <DEDUP_REMOVED lines=12> */
.L_x_216:
[----:B------:R-:W-:Y:S05]  /*a220*/  BSYNC B1 ;  /* 0x0000000000017941 */ /* 0x000fea0003800000 */
.L_x_215:
        /* <DEDUP_REMOVED lines=12> */
.L_x_218:
[----:B------:R-:W-:Y:S05]  /*a2f0*/  BSYNC B1 ;  /* 0x0000000000017941 */ /* 0x000fea0003800000 */
.L_x_217:
        /* <DEDUP_REMOVED lines=12> */
.L_x_220:
[----:B------:R-:W-:Y:S05]  /*a3c0*/  BSYNC B1 ;  /* 0x0000000000017941 */ /* 0x000fea0003800000 */
.L_x_219:
        /* <DEDUP_REMOVED lines=12> */
.L_x_222:
[----:B------:R-:W-:Y:S05]  /*a490*/  BSYNC B1 ;  /* 0x0000000000017941 */ /* 0x000fea0003800000 */
.L_x_221:
        /* <DEDUP_REMOVED lines=12> */
.L_x_224:
[----:B------:R-:W-:Y:S05]  /*a560*/  BSYNC B1 ;  /* 0x0000000000017941 */ /* 0x000fea0003800000 */
.L_x_223:
        /* <DEDUP_REMOVED lines=12> */
.L_x_226:
[----:B------:R-:W-:Y:S05]  /*a630*/  BSYNC B1 ;  /* 0x0000000000017941 */ /* 0x000fea0003800000 */
.L_x_225:
        /* <DEDUP_REMOVED lines=12> */
.L_x_228:
[----:B------:R-:W-:Y:S05]  /*a700*/  BSYNC B1 ;  /* 0x0000000000017941 */ /* 0x000fea0003800000 */
.L_x_227:
[----:B-----5:R-:W-:Y:S01]  /*a710*/  LOP3.LUT R2, R2, 0xff, RZ, 0xc0, !PT ;  /* 0x000000ff02027812 */ /* 0x020fe200078ec0ff */
[----:B------:R-:W-:Y:S01]  /*a720*/  BSSY B1, `(.L_x_229) ;  /* 0x000000b000017945 */ /* 0x000fe20003800000 */
[----:B------:R-:W-:Y:S02]  /*a730*/  ISETP.LT.OR P3, PT, R41, 0x41, !P1 ;  /* 0x000000412900780c */ /* 0x000fe40004f61670 */
[----:B------:R-:W-:-:S05]  /*a740*/  F2FP.F16.E5M2.UNPACK_B R2, R2 ;  /* 0x00000002ff02723e */ /* 0x000fca00020004ff */
[----:B------:R-:W-:-:S05]  /*a750*/  HADD2.F32 R2, -RZ, R2.H0_H0 ;  /* 0x20000002ff027230 */ /* 0x000fca0000004100 */
[----:B0-----:R-:W-:-:S04]  /*a760*/  FMUL R3, R2, UR21 ;  /* 0x0000001502037c20 */ /* 0x001fc80008400000 */
[----:B------:R-:W-:Y:S01]  /*a770*/  FFMA R3, R0, UR20, R3 ;  /* 0x0000001400037c23 */ /* 0x000fe20008000003 */
[----:B------:R-:W-:-:S04]  /*a780*/  PRMT R0, RZ, 0x7610, R0 ;  /* 0x00007610ff007816 */ /* 0x000fc80000000000 */
[----:B------:R-:W-:-:S05]  /*a790*/  F2FP.SATFINITE.E5M2.F32.PACK_AB_MERGE_C R3, RZ, R3, RZ ;  /* 0x00000003ff03723e */ /* 0x000fca00048060ff */
[----:B------:R0:W-:Y:S01]  /*a7a0*/  @!P2 STG.E.U8 desc[UR14][R28.64+0x41], R3 ;  /* 0x000041031c00a986 */ /* 0x0001e2000c10110e */
[----:B------:R-:W-:Y:S05]  /*a7b0*/  @P3 BRA `(.L_x_230) ;  /* 0x0000000000043947 */ /* 0x000fea0003800000 */
[----:B------:R0:W5:Y:S02]  /*a7c0*/  LDG.E.U8 R0, desc[UR14][R26.64+0x40] ;  /* 0x0000400e1a007981 */ /* 0x000164000c1e1100 */
.L_x_230:
[----:B------:R-:W-:Y:S05]  /*a7d0*/  BSYNC B1 ;  /* 0x0000000000017941 */ /* 0x000fea0003800000 */
.L_x_229:
[----:B------:R-:W2:Y:S01]  /*a7e0*/  LDL.LU R2, [R1] ;  /* 0x0000000001027983 */ /* 0x000ea20000300800 */
[----:B-----5:R-:W-:Y:S01]  /*a7f0*/  LOP3.LUT R0, R0, 0xff, RZ, 0xc0, !PT ;  /* 0x000000ff00007812 */ /* 0x020fe200078ec0ff */
[----:B------:R-:W-:Y:S01]  /*a800*/  BSSY B1, `(.L_x_231) ;  /* 0x000000b000017945 */ /* 0x000fe20003800000 */
[----:B------:R-:W-:Y:S02]  /*a810*/  ISETP.LT.OR P2, PT, R41, 0x42, !P1 ;  /* 0x000000422900780c */ /* 0x000fe40004f41670 */
[----:B------:R-:W-:-:S05]  /*a820*/  F2FP.F16.E5M2.UNPACK_B R0, R0 ;  /* 0x00000000ff00723e */ /* 0x000fca00020004ff */
[----:B------:R-:W-:-:S05]  /*a830*/  HADD2.F32 R0, -RZ, R0.H0_H0 ;  /* 0x20000000ff007230 */ /* 0x000fca0000004100 */
[----:B------:R-:W-:-:S04]  /*a840*/  FMUL R0, R0, UR21 ;  /* 0x0000001500007c20 */ /* 0x000fc80008400000 */
[----:B--2---:R-:W-:-:S05]  /*a850*/  FFMA R0, R2, UR20, R0 ;  /* 0x0000001402007c23 */ /* 0x004fca0008000000 */
[----:B0-----:R-:W-:Y:S02]  /*a860*/  F2FP.SATFINITE.E5M2.F32.PACK_AB_MERGE_C R3, RZ, R0, RZ ;  /* 0x00000000ff03723e */ /* 0x001fe400048060ff */
[----:B------:R-:W-:-:S03]  /*a870*/  PRMT R0, RZ, 0x7610, R0 ;  /* 0x00007610ff007816 */ /* 0x000fc60000000000 */
[----:B------:R0:W-:Y:S01]  /*a880*/  @!P3 STG.E.U8 desc[UR14][R30.64+0x40], R3 ;  /* 0x000040031e00b986 */ /* 0x0001e2000c10110e */
[----:B------:R-:W-:Y:S05]  /*a890*/  @P2 BRA `(.L_x_232) ;  /* 0x0000000000042947 */ /* 0x000fea0003800000 */
[----:B------:R2:W5:Y:S02]  /*a8a0*/  LDG.E.U8 R0, desc[UR14][R26.64+0x41] ;  /* 0x0000410e1a007981 */ /* 0x000564000c1e1100 */
.L_x_232:
[----:B------:R-:W-:Y:S05]  /*a8b0*/  BSYNC B1 ;  /* 0x0000000000017941 */ /* 0x000fea0003800000 */
.L_x_231:
[----:B------:R-:W3:Y:S01]  /*a8c0*/  LDL.LU R2, [R1+0x4] ;  /* 0x0000040001027983 */ /* 0x000ee20000300800 */
[----:B-----5:R-:W-:Y:S01]  /*a8d0*/  LOP3.LUT R0, R0, 0xff, RZ, 0xc0, !PT ;  /* 0x000000ff00007812 */ /* 0x020fe200078ec0ff */
[----:B------:R-:W-:Y:S01]  /*a8e0*/  BSSY B1, `(.L_x_233) ;  /* 0x000000b000017945 */ /* 0x000fe20003800000 */
[----:B------:R-:W-:Y:S02]  /*a8f0*/  ISETP.LT.OR P3, PT, R41, 0x49, !P0 ;  /* 0x000000492900780c */ /* 0x000fe40004761670 */
[----:B------:R-:W-:-:S05]  /*a900*/  F2FP.F16.E5M2.UNPACK_B R0, R0 ;  /* 0x00000000ff00723e */ /* 0x000fca00020004ff */
[----:B------:R-:W-:-:S05]  /*a910*/  HADD2.F32 R0, -RZ, R0.H0_H0 ;  /* 0x20000000ff007230 */ /* 0x000fca0000004100 */
[----:B------:R-:W-:-:S04]  /*a920*/  FMUL R0, R0, UR21 ;  /* 0x0000001500007c20 */ /* 0x000fc80008400000 */
[----:B---3--:R-:W-:-:S05]  /*a930*/  FFMA R0, R2, UR20, R0 ;  /* 0x0000001402007c23 */ /* 0x008fca0008000000 */
[----:B0-----:R-:W-:Y:S02]  /*a940*/  F2FP.SATFINITE.E5M2.F32.PACK_AB_MERGE_C R3, RZ, R0, RZ ;  /* 0x00000000ff03723e */ /* 0x001fe400048060ff */
[----:B------:R-:W-:-:S03]  /*a950*/  PRMT R0, RZ, 0x7610, R0 ;  /* 0x00007610ff007816 */ /* 0x000fc60000000000 */
[----:B------:R0:W-:Y:S01]  /*a960*/  @!P2 STG.E.U8 desc[UR14][R30.64+0x41], R3 ;  /* 0x000041031e00a986 */ /* 0x0001e2000c10110e */
[----:B------:R-:W-:Y:S05]  /*a970*/  @P3 BRA `(.L_x_234) ;  /* 0x0000000000043947 */ /* 0x000fea0003800000 */
[----:B------:R3:W5:Y:S02]  /*a980*/  LDG.E.U8 R0, desc[UR14][R24.64+0x48] ;  /* 0x0000480e18007981 */ /* 0x000764000c1e1100 */
.L_x_234:
[----:B------:R-:W-:Y:S05]  /*a990*/  BSYNC B1 ;  /* 0x0000000000017941 */ /* 0x000fea0003800000 */
.L_x_233:
[----:B------:R-:W2:Y:S01]  /*a9a0*/  LDL.LU R2, [R1+0x8] ;  /* 0x0000080001027983 */ /* 0x000ea20000300800 */
        /* <DEDUP_REMOVED lines=12> */
.L_x_236:
[----:B------:R-:W-:Y:S05]  /*aa70*/  BSYNC B1 ;  /* 0x0000000000017941 */ /* 0x000fea0003800000 */
.L_x_235:
        /* <DEDUP_REMOVED lines=13> */
.L_x_238:
[----:B------:R-:W-:Y:S05]  /*ab50*/  BSYNC B1 ;  /* 0x0000000000017941 */ /* 0x000fea0003800000 */
.L_x_237:
        /* <DEDUP_REMOVED lines=13> */
.L_x_240:
[----:B------:R-:W-:Y:S05]  /*ac30*/  BSYNC B1 ;  /* 0x0000000000017941 */ /* 0x000fea0003800000 */
.L_x_239:
        /* <DEDUP_REMOVED lines=13> */
.L_x_242:
[----:B------:R-:W-:Y:S05]  /*ad10*/  BSYNC B1 ;  /* 0x0000000000017941 */ /* 0x000fea0003800000 */
.L_x_241:
        /* <DEDUP_REMOVED lines=13> */
.L_x_244:
[----:B------:R-:W-:Y:S05]  /*adf0*/  BSYNC B1 ;  /* 0x0000000000017941 */ /* 0x000fea0003800000 */
.L_x_243:
        /* <DEDUP_REMOVED lines=13> */
.L_x_246:
[----:B------:R-:W-:Y:S05]  /*aed0*/  BSYNC B1 ;  /* 0x0000000000017941 */ /* 0x000fea0003800000 */
.L_x_245:
        /* <DEDUP_REMOVED lines=13> */
.L_x_248:
[----:B------:R-:W-:Y:S05]  /*afb0*/  BSYNC B1 ;  /* 0x0000000000017941 */ /* 0x000fea0003800000 */
.L_x_247:
        /* <DEDUP_REMOVED lines=13> */
.L_x_250:
[----:B------:R-:W-:Y:S05]  /*b090*/  BSYNC B1 ;  /* 0x0000000000017941 */ /* 0x000fea0003800000 */
.L_x_249:
        /* <DEDUP_REMOVED lines=13> */
.L_x_252:
[----:B------:R-:W-:Y:S05]  /*b170*/  BSYNC B1 ;  /* 0x0000000000017941 */ /* 0x000fea0003800000 */
.L_x_251:
        /* <DEDUP_REMOVED lines=13> */
.L_x_254:
[----:B------:R-:W-:Y:S05]  /*b250*/  BSYNC B1 ;  /* 0x0000000000017941 */ /* 0x000fea0003800000 */
.L_x_253:
        /* <DEDUP_REMOVED lines=13> */
.L_x_256:
[----:B------:R-:W-:Y:S05]  /*b330*/  BSYNC B1 ;  /* 0x0000000000017941 */ /* 0x000fea0003800000 */
.L_x_255:
        /* <DEDUP_REMOVED lines=13> */
.L_x_258:
[----:B------:R-:W-:Y:S05]  /*b410*/  BSYNC B1 ;  /* 0x0000000000017941 */ /* 0x000fea0003800000 */
.L_x_257:
        /* <DEDUP_REMOVED lines=13> */
.L_x_260:
[----:B------:R-:W-:Y:S05]  /*b4f0*/  BSYNC B1 ;  /* 0x0000000000017941 */ /* 0x000fea0003800000 */
.L_x_259:
        /* <DEDUP_REMOVED lines=13> */
.L_x_262:
[----:B------:R-:W-:Y:S05]  /*b5d0*/  BSYNC B1 ;  /* 0x0000000000017941 */ /* 0x000fea0003800000 */
.L_x_261:
        /* <DEDUP_REMOVED lines=13> */
.L_x_264:
[----:B------:R-:W-:Y:S05]  /*b6b0*/  BSYNC B1 ;  /* 0x0000000000017941 */ /* 0x000fea0003800000 */
.L_x_263:
        /* <DEDUP_REMOVED lines=13> */
.L_x_266:
[----:B------:R-:W-:Y:S05]  /*b790*/  BSYNC B1 ;  /* 0x0000000000017941 */ /* 0x000fea0003800000 */
.L_x_265:
        /* <DEDUP_REMOVED lines=13> */
.L_x_268:
[----:B------:R-:W-:Y:S05]  /*b870*/  BSYNC B1 ;  /* 0x0000000000017941 */ /* 0x000fea0003800000 */
.L_x_267:
        /* <DEDUP_REMOVED lines=13> */
.L_x_270:
[----:B------:R-:W-:Y:S05]  /*b950*/  BSYNC B1 ;  /* 0x0000000000017941 */ /* 0x000fea0003800000 */
.L_x_269:
        /* <DEDUP_REMOVED lines=13> */
.L_x_272:
[----:B------:R-:W-:Y:S05]  /*ba30*/  BSYNC B1 ;  /* 0x0000000000017941 */ /* 0x000fea0003800000 */
.L_x_271:
        /* <DEDUP_REMOVED lines=13> */
.L_x_274:
[----:B------:R-:W-:Y:S05]  /*bb10*/  BSYNC B1 ;  /* 0x0000000000017941 */ /* 0x000fea0003800000 */
.L_x_273:
        /* <DEDUP_REMOVED lines=13> */
.L_x_276:
[----:B------:R-:W-:Y:S05]  /*bbf0*/  BSYNC B1 ;  /* 0x0000000000017941 */ /* 0x000fea0003800000 */
.L_x_275:
        /* <DEDUP_REMOVED lines=13> */
.L_x_278:
[----:B------:R-:W-:Y:S05]  /*bcd0*/  BSYNC B1 ;  /* 0x0000000000017941 */ /* 0x000fea0003800000 */
.L_x_277:
        /* <DEDUP_REMOVED lines=13> */
.L_x_280:
[----:B------:R-:W-:Y:S05]  /*bdb0*/  BSYNC B1 ;  /* 0x0000000000017941 */ /* 0x000fea0003800000 */
.L_x_279:
        /* <DEDUP_REMOVED lines=13> */
.L_x_282:
[----:B------:R-:W-:Y:S05]  /*be90*/  BSYNC B1 ;  /* 0x0000000000017941 */ /* 0x000fea0003800000 */
.L_x_281:
        /* <DEDUP_REMOVED lines=13> */
.L_x_284:
[----:B------:R-:W-:Y:S05]  /*bf70*/  BSYNC B1 ;  /* 0x0000000000017941 */ /* 0x000fea0003800000 */
.L_x_283:
        /* <DEDUP_REMOVED lines=13> */
.L_x_286:
[----:B------:R-:W-:Y:S05]  /*c050*/  BSYNC B1 ;  /* 0x0000000000017941 */ /* 0x000fea0003800000 */
.L_x_285:
        /* <DEDUP_REMOVED lines=13> */
.L_x_288:
[----:B------:R-:W-:Y:S05]  /*c130*/  BSYNC B1 ;  /* 0x0000000000017941 */ /* 0x000fea0003800000 */
.L_x_287:
[----:B------:R-:W-:Y:S05]  /*c140*/  @P1 BRA `(.L_x_289) ;  /* 0x0000002000ac1947 */ /* 0x000fea0003800000 */
[----:B------:R-:W2:Y:S01]  /*c150*/  LDL.LU R2, [R1+0x74] ;  /* 0x0000740001027983 */ /* 0x000ea20000300800 */
[----:B-----5:R-:W-:-:S04]  /*c160*/  LOP3.LUT R0, R0, 0xff, RZ, 0xc0, !PT ;  /* 0x000000ff00007812 */ /* 0x020fc800078ec0ff */
[----:B------:R-:W-:-:S05]  /*c170*/  F2FP.F16.E5M2.UNPACK_B R0, R0 ;  /* 0x00000000ff00723e */ /* 0x000fca00020004ff */
[----:B------:R-:W-:-:S05]  /*c180*/  HADD2.F32 R0, -RZ, R0.H0_H0 ;  /* 0x20000000ff007230 */ /* 0x000fca0000004100 */
[----:B------:R-:W-:-:S04]  /*c190*/  FMUL R0, R0, UR21 ;  /* 0x0000001500007c20 */ /* 0x000fc80008400000 */
[----:B--2---:R-:W-:-:S05]  /*c1a0*/  FFMA R0, R2, UR20, R0 ;  /* 0x0000001402007c23 */ /* 0x004fca0008000000 */
[----:B0-----:R-:W-:-:S05]  /*c1b0*/  F2FP.SATFINITE.E5M2.F32.PACK_AB_MERGE_C R3, RZ, R0, RZ ;  /* 0x00000000ff03723e */ /* 0x001fca00048060ff */
[----:B------:R0:W-:Y:S01]  /*c1c0*/  STG.E.U8 desc[UR14][R30.64+0x79], R3 ;  /* 0x000079031e007986 */ /* 0x0001e2000c10110e */
[----:B------:R-:W-:Y:S05]  /*c1d0*/  BRA `(.L_x_289) ;  /* 0x0000002000887947 */ /* 0x000fea0003800000 */
.L_x_32:
[C---:B------:R-:W-:Y:S01]  /*c1e0*/  ISETP.GE.AND P3, PT, R42.reuse, 0x1, PT ;  /* 0x000000012a00780c */ /* 0x040fe20003f66270 */
[----:B------:R-:W2:Y:S01]  /*c1f0*/  LDL.LU R227, [R1+0x10] ;  /* 0x0000100001e37983 */ /* 0x000ea20000300800 */
[----:B------:R-:W-:Y:S01]  /*c200*/  ISETP.GE.AND P2, PT, R42, 0x9, PT ;  /* 0x000000092a00780c */ /* 0x000fe20003f46270 */
[----:B------:R-:W-:Y:S01]  /*c210*/  FMUL R225, R225, UR20 ;  /* 0x00000014e1e17c20 */ /* 0x000fe20008400000 */
[C---:B------:R-:W-:Y:S01]  /*c220*/  ISETP.LT.OR P0, PT, R41.reuse, 0x1, !P3 ;  /* 0x000000012900780c */ /* 0x040fe20005f01670 */
[----:B------:R-:W-:Y:S01]  /*c230*/  FMUL R226, R226, UR20 ;  /* 0x00000014e2e27c20 */ /* 0x000fe20008400000 */
[----:B------:R-:W-:Y:S01]  /*c240*/  ISETP.LT.OR P1, PT, R41, 0x2, !P3 ;  /* 0x000000022900780c */ /* 0x000fe20005f21670 */
[----:B------:R-:W-:Y:S01]  /*c250*/  FMUL R223, R223, UR20 ;  /* 0x00000014dfdf7c20 */ /* 0x000fe20008400000 */
[----:B------:R-:W-:Y:S01]  /*c260*/  ISETP.LT.OR P6, PT, R41, 0x2, !P2 ;  /* 0x000000022900780c */ /* 0x000fe200057c1670 */
[----:B------:R-:W-:Y:S01]  /*c270*/  FMUL R224, R224, UR20 ;  /* 0x00000014e0e07c20 */ /* 0x000fe20008400000 */
[----:B------:R-:W-:-:S02]  /*c280*/  F2FP.SATFINITE.E5M2.F32.PACK_AB_MERGE_C R33, RZ, R226, RZ ;  /* 0x000000e2ff21723e */ /* 0x000fc400048060ff */
[----:B------:R-:W-:Y:S01]  /*c290*/  F2FP.SATFINITE.E5M2.F32.PACK_AB_MERGE_C R225, RZ, R225, RZ ;  /* 0x000000e1ffe1723e */ /* 0x000fe200048060ff */
[----:B------:R-:W-:Y:S01]  /*c2a0*/  FMUL R222, R222, UR20 ;  /* 0x00000014dede7c20 */ /* 0x000fe20008400000 */
[----:B------:R-:W-:Y:S01]  /*c2b0*/  ISETP.LT.OR P5, PT, R41, 0x1, !P2 ;  /* 0x000000012900780c */ /* 0x000fe200057a1670 */
[----:B------:R-:W-:Y:S01]  /*c2c0*/  FMUL R221, R221, UR20 ;  /* 0x00000014dddd7c20 */ /* 0x000fe20008400000 */
[----:B------:R-:W-:Y:S01]  /*c2d0*/  F2FP.SATFINITE.E5M2.F32.PACK_AB_MERGE_C R223, RZ, R223, RZ ;  /* 0x000000dfffdf723e */ /* 0x000fe200048060ff */
[----:B------:R0:W-:Y:S01]  /*c2e0*/  @!P0 STG.E.U8 desc[UR14][R24.64], R33 ;  /* 0x0000002118008986 */ /* 0x0001e2000c10110e */
[----:B------:R-:W-:-:S03]  /*c2f0*/  ISETP.LT.OR P0, PT, R41, 0x9, !P3 ;  /* 0x000000092900780c */ /* 0x000fc60005f01670 */
[----:B------:R-:W-:Y:S01]  /*c300*/  @!P1 STG.E.U8 desc[UR14][R24.64+0x1], R225 ;  /* 0x000001e118009986 */ /* 0x000fe2000c10110e */
[----:B------:R-:W-:-:S03]  /*c310*/  ISETP.LT.OR P1, PT, R41, 0xa, !P3 ;  /* 0x0000000a2900780c */ /* 0x000fc60005f21670 */
[----:B------:R-:W-:Y:S01]  /*c320*/  @!P6 STG.E.U8 desc[UR14][R26.64+0x1], R223 ;  /* 0x000001df1a00e986 */ /* 0x000fe2000c10110e */
[----:B------:R-:W-:Y:S01]  /*c330*/  ISETP.LT.OR P6, PT, R41, 0xa, !P2 ;  /* 0x0000000a2900780c */ /* 0x000fe200057c1670 */
[----:B------:R-:W-:Y:S01]  /*c340*/  FMUL R219, R219, UR20 ;  /* 0x00000014dbdb7c20 */ /* 0x000fe20008400000 */
[----:B------:R-:W-:Y:S01]  /*c350*/  F2FP.SATFINITE.E5M2.F32.PACK_AB_MERGE_C R35, RZ, R224, RZ ;  /* 0x000000e0ff23723e */ /* 0x000fe200048060ff */
[----:B------:R-:W-:Y:S01]  /*c360*/  FMUL R220, R220, UR20 ;  /* 0x00000014dcdc7c20 */ /* 0x000fe20008400000 */
[----:B0-----:R-:W-:Y:S01]  /*c370*/  F2FP.SATFINITE.E5M2.F32.PACK_AB_MERGE_C R33, RZ, R222, RZ ;  /* 0x000000deff21723e */ /* 0x001fe200048060ff */
[----:B------:R-:W-:Y:S01]  /*c380*/  FMUL R218, R218, UR20 ;  /* 0x00000014dada7c20 */ /* 0x000fe20008400000 */
[----:B------:R-:W-:Y:S01]  /*c390*/  F2FP.SATFINITE.E5M2.F32.PACK_AB_MERGE_C R221, RZ, R221, RZ ;  /* 0x000000ddffdd723e */ /* 0x000fe200048060ff */
[----:B------:R0:W-:Y:S01]  /*c3a0*/  @!P5 STG.E.U8 desc[UR14][R26.64], R35 ;  /* 0x000000231a00d986 */ /* 0x0001e2000c10110e */
[C---:B------:R-:W-:Y:S02]  /*c3b0*/  ISETP.LT.OR P5, PT, R41.reuse, 0x9, !P2 ;  /* 0x000000092900780c */ /* 0x040fe400057a1670 */
        /* <DEDUP_REMOVED lines=8> */
[----:B0-----:R-:W-:Y:S01]  /*c440*/  F2FP.SATFINITE.E5M2.F32.PACK_AB_MERGE_C R35, RZ, R220, RZ ;  /* 0x000000dcff23723e */ /* 0x001fe200048060ff */
[----:B------:R-:W-:Y:S01]  /*c450*/  FMUL R215, R215, UR20 ;  /* 0x00000014d7d77c20 */ /* 0x000fe20008400000 */
[----:B------:R-:W4:Y:S01]  /*c460*/  LDL.LU R226, [R1+0xc] ;  /* 0x00000c0001e27983 */ /* 0x000f220000300800 */
[----:B---3--:R-:W-:Y:S02]  /*c470*/  F2FP.SATFINITE.E5M2.F32.PACK_AB_MERGE_C R33, RZ, R218, RZ ;  /* 0x000000daff21723e */ /* 0x008fe400048060ff */
[----:B------:R-:W-:Y:S01]  /*c480*/  F2FP.SATFINITE.E5M2.F32.PACK_AB_MERGE_C R217, RZ, R217, RZ ;  /* 0x000000d9ffd9723e */ /* 0x000fe200048060ff */
[----:B------:R0:W-:Y:S01]  /*c490*/  @!P5 STG.E.U8 desc[UR14][R26.64+0x8], R35 ;  /* 0x000008231a00d986 */ /* 0x0001e2000c10110e */
[----:B------:R-:W-:-:S02]  /*c4a0*/  ISETP.LT.OR P5, PT, R41, 0x11, !P2 ;  /* 0x000000112900780c */ /* 0x000fc400057a1670 */
[----:B------:R-:W-:Y:S01]  /*c4b0*/  F2FP.SATFINITE.E5M2.F32.PACK_AB_MERGE_C R215, RZ, R215, RZ ;  /* 0x000000d7ffd7723e */ /* 0x000fe200048060ff */
[----:B------:R-:W3:Y:S01]  /*c4c0*/  LDL.LU R224, [R1+0x8] ;  /* 0x0000080001e07983 */ /* 0x000ee20000300800 */
[----:B------:R-:W-:-:S03]  /*c4d0*/  FMUL R216, R216, UR20 ;  /* 0x00000014d8d87c20 */ /* 0x000fc60008400000 */
[----:B------:R-:W4:Y:S04]  /*c4e0*/  LDL.LU R225, [R1+0x4] ;  /* 0x0000040001e17983 */ /* 0x000f280000300800 */
[----:B------:R-:W3:Y:S01]  /*c4f0*/  LDL.LU R223, [R1] ;  /* 0x0000000001df7983 */ /* 0x000ee20000300800 */
[----:B0-----:R-:W-:Y:S01]  /*c500*/  F2FP.SATFINITE.E5M2.F32.PACK_AB_MERGE_C R35, RZ, R216, RZ ;  /* 0x000000d8ff23723e */ /* 0x001fe200048060ff */
[----:B------:R-:W-:Y:S01]  /*c510*/  FMUL R214, R214, UR20 ;  /* 0x00000014d6d67c20 */ /* 0x000fe20008400000 */
[----:B------:R-:W-:Y:S01]  /*c520*/  FMUL R213, R213, UR20 ;  /* 0x00000014d5d57c20 */ /* 0x000fe20008400000 */
[----:B------:R0:W-:Y:S01]  /*c530*/  @!P0 STG.E.U8 desc[UR14][R24.64+0x10], R33 ;  /* 0x0000102118008986 */ /* 0x0001e2000c10110e */
[----:B------:R-:W-:Y:S01]  /*c540*/  ISETP.LT.OR P0, PT, R41, 0x19, !P3 ;  /* 0x000000192900780c */ /* 0x000fe20005f01670 */
[----:B------:R-:W-:Y:S01]  /*c550*/  FMUL R211, R211, UR20 ;  /* 0x00000014d3d37c20 */ /* 0x000fe20008400000 */
[----:B------:R-:W-:Y:S01]  /*c560*/  FMUL R212, R212, UR20 ;  /* 0x00000014d4d47c20 */ /* 0x000fe20008400000 */
[----:B------:R-:W-:Y:S01]  /*c570*/  @!P1 STG.E.U8 desc[UR14][R24.64+0x11], R217 ;  /* 0x000011d918009986 */ /* 0x000fe2000c10110e */
[C---:B------:R-:W-:Y:S01]  /*c580*/  ISETP.LT.OR P1, PT, R41.reuse, 0x1a, !P3 ;  /* 0x0000001a2900780c */ /* 0x040fe20005f21670 */
[----:B------:R-:W-:Y:S01]  /*c590*/  FMUL R210, R210, UR20 ;  /* 0x00000014d2d27c20 */ /* 0x000fe20008400000 */
[----:B------:R-:W-:Y:S01]  /*c5a0*/  F2FP.SATFINITE.E5M2.F32.PACK_AB_MERGE_C R213, RZ, R213, RZ ;  /* 0x000000d5ffd5723e */ /* 0x000fe200048060ff */
[----:B------:R-:W-:Y:S01]  /*c5b0*/  @!P6 STG.E.U8 desc[UR14][R26.64+0x11], R215 ;  /* 0x000011d71a00e986 */ /* 0x000fe2000c10110e */
[----:B------:R-:W-:Y:S01]  /*c5c0*/  ISETP.LT.OR P6, PT, R41, 0x1a, !P2 ;  /* 0x0000001a2900780c */ /* 0x000fe200057c1670 */
[----:B------:R-:W-:Y:S01]  /*c5d0*/  FMUL R209, R209, UR20 ;  /* 0x00000014d1d17c20 */ /* 0x000fe20008400000 */
[----:B------:R-:W-:Y:S01]  /*c5e0*/  F2FP.SATFINITE.E5M2.F32.PACK_AB_MERGE_C R211, RZ, R211, RZ ;  /* 0x000000d3ffd3723e */ /* 0x000fe200048060ff */
[----:B------:R1:W-:Y:S01]  /*c5f0*/  @!P5 STG.E.U8 desc[UR14][R26.64+0x10], R35 ;  /* 0x000010231a00d986 */ /* 0x0003e2000c10110e */
[----:B0-----:R-:W-:Y:S01]  /*c600*/  F2FP.SATFINITE.E5M2.F32.PACK_AB_MERGE_C R33, RZ, R214, RZ ;  /* 0x000000d6ff21723e */ /* 0x001fe200048060ff */
[----:B------:R-:W-:Y:S01]  /*c610*/  FMUL R207, R207, UR20 ;  /* 0x00000014cfcf7c20 */ /* 0x000fe20008400000 */
[C---:B------:R-:W-:Y:S01]  /*c620*/  ISETP.LT.OR P5, PT, R41.reuse, 0x19, !P2 ;  /* 0x000000192900780c */ /* 0x040fe200057a1670 */
[----:B------:R-:W-:Y:S01]  /*c630*/  FMUL R208, R208, UR20 ;  /* 0x00000014d0d07c20 */ /* 0x000fe20008400000 */
[----:B------:R-:W-:Y:S01]  /*c640*/  F2FP.SATFINITE.E5M2.F32.PACK_AB_MERGE_C R209, RZ, R209, RZ ;  /* 0x000000d1ffd1723e */ /* 0x000fe200048060ff */
[----:B------:R0:W-:Y:S01]  /*c650*/  @!P0 STG.E.U8 desc[UR14][R24.64+0x18], R33 ;  /* 0x0000182118008986 */ /* 0x0001e2000c10110e */
[C---:B------:R-:W-:Y:S01]  /*c660*/  ISETP.LT.OR P0, PT, R41.reuse, 0x21, !P3 ;  /* 0x000000212900780c */ /* 0x040fe20005f01670 */
[----:B------:R-:W-:Y:S01]  /*c670*/  FMUL R206, R206, UR20 ;  /* 0x00000014cece7c20 */ /* 0x000fe20008400000 */
[----:B------:R-:W-:Y:S01]  /*c680*/  F2FP.SATFINITE.E5M2.F32.PACK_AB_MERGE_C R207, RZ, R207, RZ ;  /* 0x000000cfffcf723e */ /* 0x000fe200048060ff */
[----:B------:R-:W-:Y:S01]  /*c690*/  @!P1 STG.E.U8 desc[UR14][R24.64+0x19], R213 ;  /* 0x000019d518009986 */ /* 0x000fe2000c10110e */
[----:B------:R-:W-:Y:S01]  /*c6a0*/  ISETP.LT.OR P1, PT, R41, 0x22, !P3 ;  /* 0x000000222900780c */ /* 0x000fe20005f21670 */
[----:B------:R-:W-:Y:S01]  /*c6b0*/  FMUL R205, R205, UR20 ;  /* 0x00000014cdcd7c20 */ /* 0x000fe20008400000 */
[----:B-1----:R-:W-:Y:S01]  /*c6c0*/  F2FP.SATFINITE.E5M2.F32.PACK_AB_MERGE_C R35, RZ, R212, RZ ;  /* 0x000000d4ff23723e */ /* 0x002fe200048060ff */
        /* <DEDUP_REMOVED lines=11> */
[----:B------:R-:W-:Y:S01]  /*c780*/  ISETP.LT.OR P0, PT, R41, 0x29, !P3 ;  /* 0x000000292900780c */ /* 0x000fe20005f01670 */
[----:B------:R-:W-:Y:S01]  /*c790*/  FMUL R201, R201, UR20 ;  /* 0x00000014c9c97c20 */ /* 0x000fe20008400000 */
[----:B------:R-:W-:Y:S01]  /*c7a0*/  FMUL R199, R199, UR20 ;  /* 0x00000014c7c77c20 */ /* 0x000fe20008400000 */
[----:B------:R-:W-:Y:S01]  /*c7b0*/  @!P1 STG.E.U8 desc[UR14][R24.64+0x21], R209 ;  /* 0x000021d118009986 */ /* 0x000fe2000c10110e */
[C---:B------:R-:W-:Y:S01]  /*c7c0*/  ISETP.LT.OR P1, PT, R41.reuse, 0x2a, !P3 ;  /* 0x0000002a2900780c */ /* 0x040fe20005f21670 */
        /* <DEDUP_REMOVED lines=9> */
[----:B------:R-:W-:Y:S01]  /*c860*/  ISETP.LT.OR P5, PT, R41, 0x29, !P2 ;  /* 0x000000292900780c */ /* 0x000fe200057a1670 */
[----:B------:R-:W-:Y:S01]  /*c870*/  FMUL R195, R195, UR20 ;  /* 0x00000014c3c37c20 */ /* 0x000fe20008400000 */
[----:B------:R-:W-:Y:S01]  /*c880*/  F2FP.SATFINITE.E5M2.F32.PACK_AB_MERGE_C R199, RZ, R199, RZ ;  /* 0x000000c7ffc7723e */ /* 0x000fe200048060ff */
[----:B------:R0:W-:Y:S01]  /*c890*/  @!P0 STG.E.U8 desc[UR14][R24.64+0x28], R33 ;  /* 0x0000282118008986 */ /* 0x0001e2000c10110e */
[C---:B------:R-:W-:Y:S01]  /*c8a0*/  ISETP.LT.OR P0, PT, R41.reuse, 0x31, !P3 ;  /* 0x000000312900780c */ /* 0x040fe20005f01670 */
[----:B------:R-:W-:Y:S01]  /*c8b0*/  FMUL R196, R196, UR20 ;  /* 0x00000014c4c47c20 */ /* 0x000fe20008400000 */
[----:B------:R-:W-:Y:S01]  /*c8c0*/  F2FP.SATFINITE.E5M2.F32.PACK_AB_MERGE_C R197, RZ, R197, RZ ;  /* 0x000000c5ffc5723e */ /* 0x000fe200048060ff */
        /* <DEDUP_REMOVED lines=59> */
[C---:B------:R-:W-:Y:S01]  /*cc80*/  ISETP.LT.OR P6, PT, R41.reuse, 0x4a, !P2 ;  /* 0x0000004a2900780c */ /* 0x040fe200057c1670 */
        /* <DEDUP_REMOVED lines=57> */
[----:B------:R-:W-:Y:S01]  /*d020*/  ISETP.LT.OR P5, PT, R41, 0x61, !P3 ;  /* 0x000000612900780c */ /* 0x000fe20005fa1670 */
[----:B------:R-:W-:Y:S01]  /*d030*/  FMUL R161, R161, UR20 ;  /* 0x00000014a1a17c20 */ /* 0x000fe20008400000 */
[----:B0-----:R-:W-:Y:S01]  /*d040*/  F2FP.SATFINITE.E5M2.F32.PACK_AB_MERGE_C R33, RZ, R178, RZ ;  /* 0x000000b2ff21723e */ /* 0x001fe200048060ff */
[----:B------:R-:W-:Y:S01]  /*d050*/  FMUL R160, R160, UR20 ;  /* 0x00000014a0a07c20 */ /* 0x000fe20008400000 */
[----:B------:R-:W-:Y:S01]  /*d060*/  FMUL R159, R159, UR20 ;  /* 0x000000149f9f7c20 */ /* 0x000fe20008400000 */
[----:B------:R-:W-:Y:S01]  /*d070*/  FMUL R157, R157, UR20 ;  /* 0x000000149d9d7c20 */ /* 0x000fe20008400000 */
[----:B------:R-:W-:Y:S01]  /*d080*/  F2FP.SATFINITE.E5M2.F32.PACK_AB_MERGE_C R161, RZ, R161, RZ ;  /* 0x000000a1ffa1723e */ /* 0x000fe200048060ff */
[----:B------:R-:W-:Y:S01]  /*d090*/  FMUL R158, R158, UR20 ;  /* 0x000000149e9e7c20 */ /* 0x000fe20008400000 */
[----:B------:R-:W-:Y:S01]  /*d0a0*/  FMUL R156, R156, UR20 ;  /* 0x000000149c9c7c20 */ /* 0x000fe20008400000 */
[----:B------:R-:W-:Y:S01]  /*d0b0*/  @!P6 STG.E.U8 desc[UR14][R24.64+0x61], R177 ;  /* 0x000061b11800e986 */ /* 0x000fe2000c10110e */
[----:B------:R-:W-:Y:S01]  /*d0c0*/  ISETP.LT.OR P6, PT, R41, 0x69, !P3 ;  /* 0x000000692900780c */ /* 0x000fe20005fc1670 */
[----:B------:R-:W-:Y:S01]  /*d0d0*/  FMUL R155, R155, UR20 ;  /* 0x000000149b9b7c20 */ /* 0x000fe20008400000 */
[----:B-1----:R-:W-:Y:S01]  /*d0e0*/  F2FP.SATFINITE.E5M2.F32.PACK_AB_MERGE_C R35, RZ, R176, RZ ;  /* 0x000000b0ff23723e */ /* 0x002fe200048060ff */
[----:B------:R0:W-:Y:S01]  /*d0f0*/  @!P5 STG.E.U8 desc[UR14][R24.64+0x60], R33 ;  /* 0x000060211800d986 */ /* 0x0001e2000c10110e */
        /* <DEDUP_REMOVED lines=16> */
[----:B-1----:R-:W-:Y:S01]  /*d200*/  F2FP.SATFINITE.E5M2.F32.PACK_AB_MERGE_C R35, RZ, R170, RZ ;  /* 0x000000aaff23723e */ /* 0x002fe200048060ff */
[----:B------:R-:W-:Y:S01]  /*d210*/  @!P0 STG.E.U8 desc[UR14][R24.64+0x69], R173 ;  /* 0x000069ad18008986 */ /* 0x000fe2000c10110e */
        /* <DEDUP_REMOVED lines=12> */
[----:B------:R-:W-:Y:S01]  /*d2e0*/  ISETP.LT.OR P6, PT, R41, 0x79, !P3 ;  /* 0x000000792900780c */ /* 0x000fe20005fc1670 */
[----:B------:R-:W-:Y:S01]  /*d2f0*/  FMUL R17, R17, UR20 ;  /* 0x0000001411117c20 */ /* 0x000fe20008400000 */
[----:B------:R-:W-:Y:S01]  /*d300*/  ISETP.LT.OR P3, PT, R41, 0x7a, !P3 ;  /* 0x0000007a2900780c */ /* 0x000fe20005f61670 */
[----:B------:R-:W-:Y:S01]  /*d310*/  @!P0 STG.E.U8 desc[UR14][R24.64+0x71], R169 ;  /* 0x000071a918008986 */ /* 0x000fe2000c10110e */
[----:B0-----:R-:W-:Y:S01]  /*d320*/  F2FP.SATFINITE.E5M2.F32.PACK_AB_MERGE_C R33, RZ, R168, RZ ;  /* 0x000000a8ff21723e */ /* 0x001fe200048060ff */
[----:B------:R-:W-:Y:S01]  /*d330*/  FMUL R18, R18, UR20 ;  /* 0x0000001412127c20 */ /* 0x000fe20008400000 */
[----:B------:R-:W-:Y:S01]  /*d340*/  ISETP.GE.AND P0, PT, R42, 0x89, PT ;  /* 0x000000892a00780c */ /* 0x000fe20003f06270 */
[----:B------:R-:W-:Y:S01]  /*d350*/  FMUL R16, R16, UR20 ;  /* 0x0000001410107c20 */ /* 0x000fe20008400000 */
[----:B------:R-:W-:Y:S01]  /*d360*/  F2FP.SATFINITE.E5M2.F32.PACK_AB_MERGE_C R21, RZ, R21, RZ ;  /* 0x00000015ff15723e */ /* 0x000fe200048060ff */
[----:B------:R0:W-:Y:S01]  /*d370*/  @!P1 STG.E.U8 desc[UR14][R26.64+0x70], R33 ;  /* 0x000070211a009986 */ /* 0x0001e2000c10110e */
[----:B------:R-:W-:Y:S01]  /*d380*/  ISETP.GE.AND P1, PT, R42, 0x81, PT ;  /* 0x000000812a00780c */ /* 0x000fe20003f26270 */
[----:B------:R-:W-:Y:S01]  /*d390*/  FMUL R15, R15, UR20 ;  /* 0x000000140f0f7c20 */ /* 0x000fe20008400000 */
[----:B-1----:R-:W-:Y:S01]  /*d3a0*/  F2FP.SATFINITE.E5M2.F32.PACK_AB_MERGE_C R35, RZ, R166, RZ ;  /* 0x000000a6ff23723e */ /* 0x002fe200048060ff */
[----:B------:R-:W-:Y:S01]  /*d3b0*/  @!P5 STG.E.U8 desc[UR14][R26.64+0x71], R167 ;  /* 0x000071a71a00d986 */ /* 0x000fe2000c10110e */
[----:B------:R-:W-:Y:S01]  /*d3c0*/  ISETP.LT.OR P5, PT, R41, 0x79, !P2 ;  /* 0x000000792900780c */ /* 0x000fe200057a1670 */
[----:B------:R-:W-:Y:S01]  /*d3d0*/  FMUL R13, R13, UR20 ;  /* 0x000000140d0d7c20 */ /* 0x000fe20008400000 */
[C---:B------:R-:W-:Y:S01]  /*d3e0*/  ISETP.LT.OR P2, PT, R41.reuse, 0x7a, !P2 ;  /* 0x0000007a2900780c */ /* 0x040fe20005741670 */
        /* <DEDUP_REMOVED lines=9> */
[----:B------:R-:W-:Y:S01]  /*d480*/  F2FP.SATFINITE.E5M2.F32.PACK_AB_MERGE_C R17, RZ, R17, RZ ;  /* 0x00000011ff11723e */ /* 0x000fe200048060ff */
[----:B------:R-:W-:Y:S01]  /*d490*/  @!P5 STG.E.U8 desc[UR14][R26.64+0x78], R37 ;  /* 0x000078251a00d986 */ /* 0x000fe2000c10110e */
[----:B------:R-:W-:Y:S01]  /*d4a0*/  ISETP.LT.OR P5, PT, R41, 0x1, !P0 ;  /* 0x000000012900780c */ /* 0x000fe200047a1670 */
[----:B------:R-:W-:Y:S01]  /*d4b0*/  FMUL R9, R9, UR20 ;  /* 0x0000001409097c20 */ /* 0x000fe20008400000 */
[----:B------:R-:W-:Y:S01]  /*d4c0*/  F2FP.SATFINITE.E5M2.F32.PACK_AB_MERGE_C R15, RZ, R15, RZ ;  /* 0x0000000fff0f723e */ /* 0x000fe200048060ff */
[----:B------:R0:W-:Y:S01]  /*d4d0*/  @!P2 STG.E.U8 desc[UR14][R26.64+0x79], R163 ;  /* 0x000079a31a00a986 */ /* 0x0001e2000c10110e */
[C---:B------:R-:W-:Y:S01]  /*d4e0*/  ISETP.LT.OR P2, PT, R41.reuse, 0xa, !P1 ;  /* 0x0000000a2900780c */ /* 0x040fe20004f41670 */
        /* <DEDUP_REMOVED lines=9> */
[----:B------:R-:W-:Y:S01]  /*d580*/  F2FP.SATFINITE.E5M2.F32.PACK_AB_MERGE_C R11, RZ, R11, RZ ;  /* 0x0000000bff0b723e */ /* 0x000fe200048060ff */
[----:B------:R2:W-:Y:S01]  /*d590*/  @!P5 STG.E.U8 desc[UR14][R30.64], R33 ;  /* 0x000000211e00d986 */ /* 0x0005e2000c10110e */
[----:B------:R-:W-:Y:S01]  /*d5a0*/  ISETP.LT.OR P5, PT, R41, 0x9, !P0 ;  /* 0x000000092900780c */ /* 0x000fe200047a1670 */
[----:B------:R-:W-:Y:S01]  /*d5b0*/  FMUL R5, R5, UR20 ;  /* 0x0000001405057c20 */ /* 0x000fe20008400000 */
[----:B0-----:R-:W-:Y:S01]  /*d5c0*/  F2FP.SATFINITE.E5M2.F32.PACK_AB_MERGE_C R27, RZ, R156, RZ ;  /* 0x0000009cff1b723e */ /* 0x001fe200048060ff */
[----:B-----5:R-:W-:Y:S01]  /*d5d0*/  FMUL R0, R0, UR20 ;  /* 0x0000001400007c20 */ /* 0x020fe20008400000 */
[----:B------:R-:W-:Y:S01]  /*d5e0*/  F2FP.SATFINITE.E5M2.F32.PACK_AB_MERGE_C R9, RZ, R9, RZ ;  /* 0x00000009ff09723e */ /* 0x000fe200048060ff */
[----:B------:R-:W-:Y:S01]  /*d5f0*/  FMUL R6, R6, UR20 ;  /* 0x0000001406067c20 */ /* 0x000fe20008400000 */
[----:B------:R-:W-:Y:S01]  /*d600*/  F2FP.SATFINITE.E5M2.F32.PACK_AB_MERGE_C R7, RZ, R7, RZ ;  /* 0x00000007ff07723e */ /* 0x000fe200048060ff */
[----:B------:R-:W4:Y:S01]  /*d610*/  LDL.LU R221, [R1+0x14] ;  /* 0x0000140001dd7983 */ /* 0x000f220000300800 */
[----:B-1----:R-:W-:Y:S01]  /*d620*/  F2FP.SATFINITE.E5M2.F32.PACK_AB_MERGE_C R25, RZ, R158, RZ ;  /* 0x0000009eff19723e */ /* 0x002fe200048060ff */
[----:B------:R-:W-:Y:S01]  /*d630*/  FMUL R2, R2, UR20 ;  /* 0x0000001402027c20 */ /* 0x000fe20008400000 */
[----:B------:R-:W-:Y:S01]  /*d640*/  F2FP.SATFINITE.E5M2.F32.PACK_AB_MERGE_C R5, RZ, R5, RZ ;  /* 0x00000005ff05723e */ /* 0x000fe200048060ff */
[----:B------:R-:W-:Y:S01]  /*d650*/  @!P6 STG.E.U8 desc[UR14][R30.64+0x1], R159 ;  /* 0x0000019f1e00e986 */ /* 0x000fe2000c10110e */
[----:B------:R-:W-:Y:S01]  /*d660*/  ISETP.LT.OR P6, PT, R41, 0xa, !P0 ;  /* 0x0000000a2900780c */ /* 0x000fe200047c1670 */
[----:B------:R-:W-:Y:S01]  /*d670*/  FMUL R3, R3, UR20 ;  /* 0x0000001403037c20 */ /* 0x000fe20008400000 */
[----:B--2---:R-:W-:Y:S01]  /*d680*/  F2FP.SATFINITE.E5M2.F32.PACK_AB_MERGE_C R33, RZ, R152, RZ ;  /* 0x00000098ff21723e */ /* 0x004fe200048060ff */
[----:B------:R-:W-:Y:S01]  /*d690*/  @!P2 STG.E.U8 desc[UR14][R28.64+0x9], R157 ;  /* 0x0000099d1c00a986 */ /* 0x000fe2000c10110e */
[----:B------:R-:W-:Y:S01]  /*d6a0*/  ISETP.LT.OR P2, PT, R41, 0x12, !P1 ;  /* 0x000000122900780c */ /* 0x000fe20004f41670 */
[----:B------:R-:W-:-:S02]  /*d6b0*/  FMUL R4, R4, UR20 ;  /* 0x0000001404047c20 */ /* 0x000fc40008400000 */
[----:B------:R0:W-:Y:S01]  /*d6c0*/  @!P3 STG.E.U8 desc[UR14][R28.64+0x8], R25 ;  /* 0x000008191c00b986 */ /* 0x0001e2000c10110e */
[----:B------:R-:W-:-:S03]  /*d6d0*/  ISETP.LT.OR P3, PT, R41, 0x11, !P1 ;  /* 0x000000112900780c */ /* 0x000fc60004f61670 */
[----:B------:R1:W-:Y:S01]  /*d6e0*/  @!P5 STG.E.U8 desc[UR14][R30.64+0x8], R27 ;  /* 0x0000081b1e00d986 */ /* 0x0003e2000c10110e */
[----:B------:R-:W-:-:S03]  /*d6f0*/  ISETP.LT.OR P5, PT, R41, 0x11, !P0 ;  /* 0x000000112900780c */ /* 0x000fc600047a1670 */
[----:B------:R-:W-:Y:S01]  /*d700*/  @!P6 STG.E.U8 desc[UR14][R30.64+0x9], R155 ;  /* 0x0000099b1e00e986 */ /* 0x000fe2000c10110e */
[----:B------:R-:W-:-:S03]  /*d710*/  ISETP.LT.OR P6, PT, R41, 0x12, !P0 ;  /* 0x000000122900780c */ /* 0x000fc600047c1670 */
[----:B------:R-:W-:Y:S01]  /*d720*/  @!P2 STG.E.U8 desc[UR14][R28.64+0x11], R153 ;  /* 0x000011991c00a986 */ /* 0x000fe2000c10110e */
[----:B------:R-:W-:Y:S02]  /*d730*/  ISETP.LT.OR P2, PT, R41, 0x1a, !P1 ;  /* 0x0000001a2900780c */ /* 0x000fe40004f41670 */
[----:B0-----:R-:W-:Y:S01]  /*d740*/  F2FP.SATFINITE.E5M2.F32.PACK_AB_MERGE_C R25, RZ, R154, RZ ;  /* 0x0000009aff19723e */ /* 0x001fe200048060ff */
[----:B------:R-:W2:Y:S01]  /*d750*/  LDL.LU R220, [R1+0x18] ;  /* 0x0000180001dc7983 */ /* 0x000ea20000300800 */
[----:B-1----:R-:W-:-:S03]  /*d760*/  F2FP.SATFINITE.E5M2.F32.PACK_AB_MERGE_C R27, RZ, R20, RZ ;  /* 0x00000014ff1b723e */ /* 0x002fc600048060ff */
[----:B------:R0:W-:Y:S01]  /*d770*/  @!P3 STG.E.U8 desc[UR14][R28.64+0x10], R25 ;  /* 0x000010191c00b986 */ /* 0x0001e2000c10110e */
[----:B------:R-:W-:-:S03]  /*d780*/  ISETP.LT.OR P3, PT, R41, 0x19, !P1 ;  /* 0x000000192900780c */ /* 0x000fc60004f61670 */
[----:B------:R-:W-:Y:S01]  /*d790*/  @!P5 STG.E.U8 desc[UR14][R30.64+0x10], R33 ;  /* 0x000010211e00d986 */ /* 0x000fe2000c10110e */
[----:B------:R-:W-:-:S03]  /*d7a0*/  ISETP.LT.OR P5, PT, R41, 0x19, !P0 ;  /* 0x000000192900780c */ /* 0x000fc600047a1670 */
[----:B------:R1:W-:Y:S01]  /*d7b0*/  @!P6 STG.E.U8 desc[UR14][R30.64+0x11], R23 ;  /* 0x000011171e00e986 */ /* 0x0003e2000c10110e */
[----:B------:R-:W-:-:S03]  /*d7c0*/  ISETP.LT.OR P6, PT, R41, 0x1a, !P0 ;  /* 0x0000001a2900780c */ /* 0x000fc600047c1670 */
[----:B------:R3:W-:Y:S01]  /*d7d0*/  @!P2 STG.E.U8 desc[UR14][R28.64+0x19], R21 ;  /* 0x000019151c00a986 */ /* 0x0007e2000c10110e */
[C---:B------:R-:W-:Y:S02]  /*d7e0*/  ISETP.LT.OR P2, PT, R41.reuse, 0x22, !P1 ;  /* 0x000000222900780c */ /* 0x040fe40004f41670 */
[----:B0-----:R-:W-:Y:S01]  /*d7f0*/  F2FP.SATFINITE.E5M2.F32.PACK_AB_MERGE_C R25, RZ, R22, RZ ;  /* 0x00000016ff19723e */ /* 0x001fe200048060ff */
[----:B------:R-:W2:Y:S04]  /*d800*/  LDL.LU R222, [R1+0x1c] ;  /* 0x00001c0001de7983 */ /* 0x000ea80000300800 */
[----:B------:R-:W-:Y:S01]  /*d810*/  @!P3 STG.E.U8 desc[UR14][R28.64+0x18], R25 ;  /* 0x000018191c00b986 */ /* 0x000fe2000c10110e */
[C---:B------:R-:W-:Y:S02]  /*d820*/  ISETP.LT.OR P3, PT, R41.reuse, 0x21, !P1 ;  /* 0x000000212900780c */ /* 0x040fe40004f61670 */
[----:B-1----:R-:W-:Y:S01]  /*d830*/  F2FP.SATFINITE.E5M2.F32.PACK_AB_MERGE_C R23, RZ, R18, RZ ;  /* 0x00000012ff17723e */ /* 0x002fe200048060ff */
[----:B------:R-:W-:Y:S01]  /*d840*/  @!P5 STG.E.U8 desc[UR14][R30.64+0x18], R27 ;  /* 0x0000181b1e00d986 */ /* 0x000fe2000c10110e */
[----:B------:R-:W-:-:S02]  /*d850*/  ISETP.LT.OR P5, PT, R41, 0x21, !P0 ;  /* 0x000000212900780c */ /* 0x000fc400047a1670 */
[----:B---3--:R-:W-:Y:S01]  /*d860*/  F2FP.SATFINITE.E5M2.F32.PACK_AB_MERGE_C R21, RZ, R16, RZ ;  /* 0x00000010ff15723e */ /* 0x008fe200048060ff */
[----:B------:R0:W-:Y:S01]  /*d870*/  @!P6 STG.E.U8 desc[UR14][R30.64+0x19], R19 ;  /* 0x000019131e00e986 */ /* 0x0001e2000c10110e */
[----:B------:R-:W-:-:S03]  /*d880*/  ISETP.LT.OR P6, PT, R41, 0x22, !P0 ;  /* 0x000000222900780c */ /* 0x000fc600047c1670 */
[----:B------:R1:W-:Y:S01]  /*d890*/  @!P2 STG.E.U8 desc[UR14][R28.64+0x21], R17 ;  /* 0x000021111c00a986 */ /* 0x0003e2000c10110e */
[----:B------:R-:W-:-:S03]  /*d8a0*/  ISETP.LT.OR P2, PT, R41, 0x2a, !P1 ;  /* 0x0000002a2900780c */ /* 0x000fc60004f41670 */
[----:B------:R-:W-:Y:S01]  /*d8b0*/  @!P3 STG.E.U8 desc[UR14][R28.64+0x20], R23 ;  /* 0x000020171c00b986 */ /* 0x000fe2000c10110e */
[----:B------:R-:W-:-:S03]  /*d8c0*/  ISETP.LT.OR P3, PT, R41, 0x29, !P1 ;  /* 0x000000292900780c */ /* 0x000fc60004f61670 */
[----:B------:R-:W-:Y:S01]  /*d8d0*/  @!P5 STG.E.U8 desc[UR14][R30.64+0x20], R21 ;  /* 0x000020151e00d986 */ /* 0x000fe2000c10110e */
[C---:B------:R-:W-:Y:S02]  /*d8e0*/  ISETP.LT.OR P5, PT, R41.reuse, 0x29, !P0 ;  /* 0x000000292900780c */ /* 0x040fe400047a1670 */
[----:B0-----:R-:W-:Y:S01]  /*d8f0*/  F2FP.SATFINITE.E5M2.F32.PACK_AB_MERGE_C R19, RZ, R14, RZ ;  /* 0x0000000eff13723e */ /* 0x001fe200048060ff */
[----:B------:R0:W-:Y:S01]  /*d900*/  @!P6 STG.E.U8 desc[UR14][R30.64+0x21], R15 ;  /* 0x0000210f1e00e986 */ /* 0x0001e2000c10110e */
[C---:B------:R-:W-:Y:S02]  /*d910*/  ISETP.LT.OR P6, PT, R41.reuse, 0x2a, !P0 ;  /* 0x0000002a2900780c */ /* 0x040fe400047c1670 */
[----:B-1----:R-:W-:Y:S01]  /*d920*/  F2FP.SATFINITE.E5M2.F32.PACK_AB_MERGE_C R17, RZ, R12, RZ ;  /* 0x0000000cff11723e */ /* 0x002fe200048060ff */
        /* <DEDUP_REMOVED lines=15> */
[----:B0-----:R-:W-:Y:S02]  /*da20*/  F2FP.SATFINITE.E5M2.F32.PACK_AB_MERGE_C R11, RZ, R6, RZ ;  /* 0x00000006ff0b723e */ /* 0x001fe400048060ff */
[C---:B------:R-:W-:Y:S01]  /*da30*/  ISETP.LT.OR P5, PT, R41.reuse, 0x39, !P0 ;  /* 0x000000392900780c */ /* 0x040fe200047a1670 */
[----:B------:R0:W-:Y:S01]  /*da40*/  @!P6 STG.E.U8 desc[UR14][R30.64+0x31], R7 ;  /* 0x000031071e00e986 */ /* 0x0001e2000c10110e */
[----:B-1----:R-:W-:Y:S02]  /*da50*/  F2FP.SATFINITE.E5M2.F32.PACK_AB_MERGE_C R9, RZ, R4, RZ ;  /* 0x00000004ff09723e */ /* 0x002fe400048060ff */
[----:B------:R-:W-:Y:S01]  /*da60*/  ISETP.LT.OR P6, PT, R41, 0x3a, !P0 ;  /* 0x0000003a2900780c */ /* 0x000fe200047c1670 */
[----:B------:R1:W-:Y:S04]  /*da70*/  @!P2 STG.E.U8 desc[UR14][R28.64+0x39], R5 ;  /* 0x000039051c00a986 */ /* 0x0003e8000c10110e */
[----:B------:R3:W-:Y:S01]  /*da80*/  @!P3 STG.E.U8 desc[UR14][R28.64+0x38], R11 ;  /* 0x0000380b1c00b986 */ /* 0x0007e2000c10110e */
[----:B------:R-:W-:Y:S01]  /*da90*/  FMUL R4, R227, UR20 ;  /* 0x00000014e3047c20 */ /* 0x000fe20008400000 */
[----:B------:R-:W-:-:S02]  /*daa0*/  ISETP.LT.OR P3, PT, R41, 0x41, !P1 ;  /* 0x000000412900780c */ /* 0x000fc40004f61670 */
[----:B0-----:R-:W-:Y:S02]  /*dab0*/  F2FP.SATFINITE.E5M2.F32.PACK_AB_MERGE_C R7, RZ, R3, RZ ;  /* 0x00000003ff07723e */ /* 0x001fe400048060ff */
[----:B-1----:R-:W-:Y:S01]  /*dac0*/  F2FP.SATFINITE.E5M2.F32.PACK_AB_MERGE_C R5, RZ, R0, RZ ;  /* 0x00000000ff05723e */ /* 0x002fe200048060ff */
[----:B------:R-:W-:Y:S01]  /*dad0*/  FMUL R0, R223, UR20 ;  /* 0x00000014df007c20 */ /* 0x000fe20008400000 */
[----:B------:R-:W-:Y:S01]  /*dae0*/  ISETP.LT.OR P2, PT, R41, 0x42, !P1 ;  /* 0x000000422900780c */ /* 0x000fe20004f41670 */
[----:B------:R-:W2:Y:S01]  /*daf0*/  LDL.LU R223, [R1+0x20] ;  /* 0x0000200001df7983 */ /* 0x000ea20000300800 */
[----:B---3--:R-:W-:Y:S02]  /*db00*/  F2FP.SATFINITE.E5M2.F32.PACK_AB_MERGE_C R11, RZ, R2, RZ ;  /* 0x00000002ff0b723e */ /* 0x008fe400048060ff */
[----:B------:R-:W-:Y:S01]  /*db10*/  F2FP.SATFINITE.E5M2.F32.PACK_AB_MERGE_C R13, RZ, R0, RZ ;  /* 0x00000000ff0d723e */ /* 0x000fe200048060ff */
[----:B----4-:R-:W-:Y:S01]  /*db20*/  FMUL R0, R225, UR20 ;  /* 0x00000014e1007c20 */ /* 0x010fe20008400000 */
[----:B------:R-:W-:Y:S01]  /*db30*/  FMUL R2, R224, UR20 ;  /* 0x00000014e0027c20 */ /* 0x000fe20008400000 */
[----:B------:R-:W3:Y:S04]  /*db40*/  LDL.LU R225, [R1+0x24] ;  /* 0x0000240001e17983 */ /* 0x000ee80000300800 */
[----:B------:R-:W4:Y:S01]  /*db50*/  LDL.LU R224, [R1+0x28] ;  /* 0x0000280001e07983 */ /* 0x000f220000300800 */
[----:B------:R-:W-:-:S03]  /*db60*/  FMUL R3, R226, UR20 ;  /* 0x00000014e2037c20 */ /* 0x000fc60008400000 */
[----:B------:R-:W4:Y:S04]  /*db70*/  LDL.LU R226, [R1+0x2c] ;  /* 0x00002c0001e27983 */ /* 0x000f280000300800 */
[----:B------:R-:W4:Y:S04]  /*db80*/  LDL.LU R227, [R1+0x30] ;  /* 0x0000300001e37983 */ /* 0x000f280000300800 */
[----:B------:R-:W-:Y:S01]  /*db90*/  @!P5 STG.E.U8 desc[UR14][R30.64+0x38], R9 ;  /* 0x000038091e00d986 */ /* 0x000fe2000c10110e */
[----:B------:R-:W-:-:S03]  /*dba0*/  ISETP.LT.OR P5, PT, R41, 0x41, !P0 ;  /* 0x000000412900780c */ /* 0x000fc600047a1670 */
[----:B------:R0:W-:Y:S01]  /*dbb0*/  @!P6 STG.E.U8 desc[UR14][R30.64+0x39], R7 ;  /* 0x000039071e00e986 */ /* 0x0001e2000c10110e */
[----:B------:R-:W-:-:S03]  /*dbc0*/  ISETP.LT.OR P6, PT, R41, 0x42, !P0 ;  /* 0x000000422900780c */ /* 0x000fc600047c1670 */
[----:B------:R-:W-:Y:S01]  /*dbd0*/  @!P3 STG.E.U8 desc[UR14][R28.64+0x40], R11 ;  /* 0x0000400b1c00b986 */ /* 0x000fe2000c10110e */
[----:B------:R-:W-:-:S03]  /*dbe0*/  ISETP.LT.OR P3, PT, R41, 0x49, !P1 ;  /* 0x000000492900780c */ /* 0x000fc60004f61670 */
[----:B------:R1:W-:Y:S01]  /*dbf0*/  @!P2 STG.E.U8 desc[UR14][R28.64+0x41], R5 ;  /* 0x000041051c00a986 */ /* 0x0003e2000c10110e */
[----:B0-----:R-:W-:-:S03]  /*dc00*/  F2FP.SATFINITE.E5M2.F32.PACK_AB_MERGE_C R7, RZ, R0, RZ ;  /* 0x00000000ff07723e */ /* 0x001fc600048060ff */
[----:B------:R-:W-:Y:S01]  /*dc10*/  @!P5 STG.E.U8 desc[UR14][R30.64+0x40], R13 ;  /* 0x0000400d1e00d986 */ /* 0x000fe2000c10110e */
[C---:B------:R-:W-:Y:S02]  /*dc20*/  ISETP.LT.OR P2, PT, R41.reuse, 0x4a, !P1 ;  /* 0x0000004a2900780c */ /* 0x040fe40004f41670 */
[----:B-1----:R-:W-:Y:S01]  /*dc30*/  F2FP.SATFINITE.E5M2.F32.PACK_AB_MERGE_C R5, RZ, R2, RZ ;  /* 0x00000002ff05723e */ /* 0x002fe200048060ff */
[----:B------:R0:W-:Y:S01]  /*dc40*/  @!P6 STG.E.U8 desc[UR14][R30.64+0x41], R7 ;  /* 0x000041071e00e986 */ /* 0x0001e2000c10110e */
[C---:B------:R-:W-:Y:S02]  /*dc50*/  ISETP.LT.OR P5, PT, R41.reuse, 0x49, !P0 ;  /* 0x000000492900780c */ /* 0x040fe400047a1670 */
[C---:B------:R-:W-:Y:S01]  /*dc60*/  ISETP.LT.OR P6, PT, R41.reuse, 0x4a, !P0 ;  /* 0x0000004a2900780c */ /* 0x040fe200047c1670 */
[----:B------:R1:W-:Y:S01]  /*dc70*/  @!P3 STG.E.U8 desc[UR14][R28.64+0x48], R5 ;  /* 0x000048051c00b986 */ /* 0x0003e2000c10110e */
[----:B------:R-:W-:Y:S02]  /*dc80*/  ISETP.LT.OR P3, PT, R41, 0x51, !P1 ;  /* 0x000000512900780c */ /* 0x000fe40004f61670 */
[----:B------:R-:W-:-:S02]  /*dc90*/  F2FP.SATFINITE.E5M2.F32.PACK_AB_MERGE_C R9, RZ, R3, RZ ;  /* 0x00000003ff09723e */ /* 0x000fc400048060ff */
[----:B------:R-:W-:-:S03]  /*dca0*/  F2FP.SATFINITE.E5M2.F32.PACK_AB_MERGE_C R11, RZ, R4, RZ ;  /* 0x00000004ff0b723e */ /* 0x000fc600048060ff */
[----:B------:R1:W-:Y:S04]  /*dcb0*/  @!P2 STG.E.U8 desc[UR14][R28.64+0x49], R9 ;  /* 0x000049091c00a986 */ /* 0x0003e8000c10110e */
[----:B------:R-:W-:Y:S01]  /*dcc0*/  @!P5 STG.E.U8 desc[UR14][R30.64+0x48], R11 ;  /* 0x0000480b1e00d986 */ /* 0x000fe2000c10110e */
[----:B------:R-:W-:-:S03]  /*dcd0*/  FMUL R0, R221, UR20 ;  /* 0x00000014dd007c20 */ /* 0x000fc60008400000 */
[----:B------:R-:W4:Y:S02]  /*dce0*/  LDL.LU R221, [R1+0x34] ;  /* 0x0000340001dd7983 */ /* 0x000f240000300800 */
[----:B0-----:R-:W-:-:S05]  /*dcf0*/  F2FP.SATFINITE.E5M2.F32.PACK_AB_MERGE_C R7, RZ, R0, RZ ;  /* 0x00000000ff07723e */ /* 0x001fca00048060ff */
[----:B------:R-:W-:Y:S01]  /*dd00*/  @!P6 STG.E.U8 desc[UR14][R30.64+0x49], R7 ;  /* 0x000049071e00e986 */ /* 0x000fe2000c10110e */
[----:B--2---:R-:W-:-:S03]  /*dd10*/  FMUL R2, R220, UR20 ;  /* 0x00000014dc027c20 */ /* 0x004fc60008400000 */
[----:B------:R-:W2:Y:S02]  /*dd20*/  LDL.LU R220, [R1+0x38] ;  /* 0x0000380001dc7983 */ /* 0x000ea40000300800 */
[----:B-1----:R-:W-:-:S05]  /*dd30*/  F2FP.SATFINITE.E5M2.F32.PACK_AB_MERGE_C R5, RZ, R2, RZ ;  /* 0x00000002ff05723e */ /* 0x002fca00048060ff */
[----:B------:R0:W-:Y:S01]  /*dd40*/  @!P3 STG.E.U8 desc[UR14][R28.64+0x50], R5 ;  /* 0x000050051c00b986 */ /* 0x0001e2000c10110e */
[----:B------:R-:W-:-:S03]  /*dd50*/  FMUL R3, R222, UR20 ;  /* 0x00000014de037c20 */ /* 0x000fc60008400000 */
[----:B------:R-:W2:Y:S02]  /*dd60*/  LDL.LU R222, [R1+0x3c] ;  /* 0x00003c0001de7983 */ /* 0x000ea40000300800 */
[----:B------:R-:W-:Y:S01]  /*dd70*/  F2FP.SATFINITE.E5M2.F32.PACK_AB_MERGE_C R9, RZ, R3, RZ ;  /* 0x00000003ff09723e */ /* 0x000fe200048060ff */
[----:B------:R-:W-:Y:S02]  /*dd80*/  FMUL R0, R223, UR20 ;  /* 0x00000014df007c20 */ /* 0x000fe40008400000 */
[----:B------:R-:W2:Y:S03]  /*dd90*/  LDL.LU R223, [R1+0x40] ;  /* 0x0000400001df7983 */ /* 0x000ea60000300800 */
[----:B------:R-:W-:Y:S01]  /*dda0*/  F2FP.SATFINITE.E5M2.F32.PACK_AB_MERGE_C R13, RZ, R0, RZ ;  /* 0x00000000ff0d723e */ /* 0x000fe200048060ff */
[----:B---3--:R-:W-:Y:S02]  /*ddb0*/  FMUL R2, R225, UR20 ;  /* 0x00000014e1027c20 */ /* 0x008fe40008400000 */
[----:B------:R-:W3:Y:S01]  /*ddc0*/  LDL.LU R225, [R1+0x44] ;  /* 0x0000440001e17983 */ /* 0x000ee20000300800 */
[----:B----4-:R-:W-:-:S03]  /*ddd0*/  FMUL R0, R224, UR20 ;  /* 0x00000014e0007c20 */ /* 0x010fc60008400000 */
[----:B------:R-:W4:Y:S01]  /*dde0*/  LDL.LU R224, [R1+0x48] ;  /* 0x0000480001e07983 */ /* 0x000f220000300800 */
[----:B------:R-:W-:Y:S01]  /*ddf0*/  FMUL R3, R226, UR20 ;  /* 0x00000014e2037c20 */ /* 0x000fe20008400000 */
[----:B0-----:R-:W-:Y:S02]  /*de00*/  F2FP.SATFINITE.E5M2.F32.PACK_AB_MERGE_C R5, RZ, R0, RZ ;  /* 0x00000000ff05723e */ /* 0x001fe400048060ff */
[----:B------:R-:W4:Y:S01]  /*de10*/  LDL.LU R226, [R1+0x4c] ;  /* 0x00004c0001e27983 */ /* 0x000f220000300800 */
[----:B------:R-:W-:-:S03]  /*de20*/  FMUL R0, R227, UR20 ;  /* 0x00000014e3007c20 */ /* 0x000fc60008400000 */
[----:B------:R-:W4:Y:S01]  /*de30*/  LDL.LU R227, [R1+0x50] ;  /* 0x0000500001e37983 */ /* 0x000f220000300800 */
[C---:B------:R-:W-:Y:S02]  /*de40*/  ISETP.LT.OR P2, PT, R41.reuse, 0x52, !P1 ;  /* 0x000000522900780c */ /* 0x040fe40004f41670 */
[C---:B------:R-:W-:Y:S01]  /*de50*/  ISETP.LT.OR P6, PT, R41.reuse, 0x52, !P0 ;  /* 0x000000522900780c */ /* 0x040fe200047c1670 */
[----:B------:R-:W4:Y:S01]  /*de60*/  LDL.LU R219, [R1+0x54] ;  /* 0x0000540001db7983 */ /* 0x000f220000300800 */
[C---:B------:R-:W-:Y:S02]  /*de70*/  ISETP.LT.OR P5, PT, R41.reuse, 0x51, !P0 ;  /* 0x000000512900780c */ /* 0x040fe400047a1670 */
[----:B------:R-:W-:Y:S02]  /*de80*/  ISETP.LT.OR P3, PT, R41, 0x59, !P1 ;  /* 0x000000592900780c */ /* 0x000fe40004f61670 */
[----:B------:R-:W-:Y:S02]  /*de90*/  F2FP.SATFINITE.E5M2.F32.PACK_AB_MERGE_C R7, RZ, R2, RZ ;  /* 0x00000002ff07723e */ /* 0x000fe400048060ff */
[----:B------:R-:W-:-:S03]  /*dea0*/  F2FP.SATFINITE.E5M2.F32.PACK_AB_MERGE_C R11, RZ, R0, RZ ;  /* 0x00000000ff0b723e */ /* 0x000fc600048060ff */
[----:B------:R0:W-:Y:S01]  /*deb0*/  @!P2 STG.E.U8 desc[UR14][R28.64+0x51], R9 ;  /* 0x000051091c00a986 */ /* 0x0001e2000c10110e */
[----:B------:R-:W-:-:S03]  /*dec0*/  ISETP.LT.OR P2, PT, R41, 0x5a, !P1 ;  /* 0x0000005a2900780c */ /* 0x000fc60004f41670 */
[----:B------:R-:W-:Y:S01]  /*ded0*/  @!P6 STG.E.U8 desc[UR14][R30.64+0x51], R7 ;  /* 0x000051071e00e986 */ /* 0x000fe2000c10110e */
[----:B------:R-:W-:-:S03]  /*dee0*/  ISETP.LT.OR P6, PT, R41, 0x5a, !P0 ;  /* 0x0000005a2900780c */ /* 0x000fc600047c1670 */
[----:B------:R-:W-:Y:S01]  /*def0*/  @!P5 STG.E.U8 desc[UR14][R30.64+0x50], R13 ;  /* 0x0000500d1e00d986 */ /* 0x000fe2000c10110e */
[----:B0-----:R-:W-:-:S03]  /*df00*/  F2FP.SATFINITE.E5M2.F32.PACK_AB_MERGE_C R9, RZ, R3, RZ ;  /* 0x00000003ff09723e */ /* 0x001fc600048060ff */
[----:B------:R0:W-:Y:S04]  /*df10*/  @!P3 STG.E.U8 desc[UR14][R28.64+0x58], R5 ;  /* 0x000058051c00b986 */ /* 0x0001e8000c10110e */
[----:B------:R1:W-:Y:S01]  /*df20*/  @!P2 STG.E.U8 desc[UR14][R28.64+0x59], R9 ;  /* 0x000059091c00a986 */ /* 0x0003e2000c10110e */
[----:B------:R-:W-:-:S03]  /*df30*/  FMUL R0, R221, UR20 ;  /* 0x00000014dd007c20 */ /* 0x000fc60008400000 */
[----:B------:R-:W4:Y:S02]  /*df40*/  LDL.LU R221, [R1+0x58] ;  /* 0x0000580001dd7983 */ /* 0x000f240000300800 */
[----:B0-----:R-:W-:-:S05]  /*df50*/  F2FP.SATFINITE.E5M2.F32.PACK_AB_MERGE_C R5, RZ, R0, RZ ;  /* 0x00000000ff05723e */ /* 0x001fca00048060ff */
[----:B------:R0:W-:Y:S01]  /*df60*/  @!P6 STG.E.U8 desc[UR14][R30.64+0x59], R5 ;  /* 0x000059051e00e986 */ /* 0x0001e2000c10110e */
[----:B--2---:R-:W-:-:S03]  /*df70*/  FMUL R2, R220, UR20 ;  /* 0x00000014dc027c20 */ /* 0x004fc60008400000 */
[----:B------:R-:W2:Y:S02]  /*df80*/  LDL.LU R220, [R1+0x5c] ;  /* 0x00005c0001dc7983 */ /* 0x000ea40000300800 */
[----:B------:R-:W-:Y:S01]  /*df90*/  F2FP.SATFINITE.E5M2.F32.PACK_AB_MERGE_C R7, RZ, R2, RZ ;  /* 0x00000002ff07723e */ /* 0x000fe200048060ff */
[----:B------:R-:W-:Y:S02]  /*dfa0*/  FMUL R3, R222, UR20 ;  /* 0x00000014de037c20 */ /* 0x000fe40008400000 */
[----:B------:R-:W2:Y:S03]  /*dfb0*/  LDL.LU R222, [R1+0x60] ;  /* 0x0000600001de7983 */ /* 0x000ea60000300800 */
[----:B-1----:R-:W-:Y:S01]  /*dfc0*/  F2FP.SATFINITE.E5M2.F32.PACK_AB_MERGE_C R9, RZ, R3, RZ ;  /* 0x00000003ff09723e */ /* 0x002fe200048060ff */
[----:B------:R-:W-:Y:S02]  /*dfd0*/  FMUL R4, R223, UR20 ;  /* 0x00000014df047c20 */ /* 0x000fe40008400000 */
[----:B------:R-:W2:Y:S01]  /*dfe0*/  LDL.LU R223, [R1+0x64] ;  /* 0x0000640001df7983 */ /* 0x000ea20000300800 */
[----:B---3--:R-:W-:-:S03]  /*dff0*/  FMUL R0, R225, UR20 ;  /* 0x00000014e1007c20 */ /* 0x008fc60008400000 */
[----:B------:R-:W3:Y:S01]  /*e000*/  LDL.LU R225, [R1+0x68] ;  /* 0x0000680001e17983 */ /* 0x000ee20000300800 */
[----:B----4-:R-:W-:Y:S01]  /*e010*/  FMUL R2, R224, UR20 ;  /* 0x00000014e0027c20 */ /* 0x010fe20008400000 */
[----:B0-----:R-:W-:Y:S02]  /*e020*/  F2FP.SATFINITE.E5M2.F32.PACK_AB_MERGE_C R5, RZ, R0, RZ ;  /* 0x00000000ff05723e */ /* 0x001fe400048060ff */
[----:B------:R-:W4:Y:S01]  /*e030*/  LDL.LU R224, [R1+0x6c] ;  /* 0x00006c0001e07983 */ /* 0x000f220000300800 */
[----:B------:R-:W-:-:S03]  /*e040*/  FMUL R3, R226, UR20 ;  /* 0x00000014e2037c20 */ /* 0x000fc60008400000 */
[----:B------:R-:W4:Y:S01]  /*e050*/  LDL.LU R226, [R1+0x70] ;  /* 0x0000700001e27983 */ /* 0x000f220000300800 */
[----:B------:R-:W-:-:S03]  /*e060*/  FMUL R0, R227, UR20 ;  /* 0x00000014e3007c20 */ /* 0x000fc60008400000 */
[----:B------:R-:W4:Y:S01]  /*e070*/  LDL.LU R227, [R1+0x74] ;  /* 0x0000740001e37983 */ /* 0x000f220000300800 */
[C---:B------:R-:W-:Y:S02]  /*e080*/  ISETP.LT.OR P5, PT, R41.reuse, 0x59, !P0 ;  /* 0x000000592900780c */ /* 0x040fe400047a1670 */
[C---:B------:R-:W-:Y:S02]  /*e090*/  ISETP.LT.OR P2, PT, R41.reuse, 0x62, !P1 ;  /* 0x000000622900780c */ /* 0x040fe40004f41670 */
[C---:B------:R-:W-:Y:S02]  /*e0a0*/  ISETP.LT.OR P3, PT, R41.reuse, 0x61, !P1 ;  /* 0x000000612900780c */ /* 0x040fe40004f61670 */
[----:B------:R-:W-:-:S07]  /*e0b0*/  ISETP.LT.OR P6, PT, R41, 0x62, !P0 ;  /* 0x000000622900780c */ /* 0x000fce00047c1670 */
[----:B------:R-:W-:Y:S01]  /*e0c0*/  @!P5 STG.E.U8 desc[UR14][R30.64+0x58], R11 ;  /* 0x0000580b1e00d986 */ /* 0x000fe2000c10110e */
[----:B------:R-:W-:-:S03]  /*e0d0*/  ISETP.LT.OR P5, PT, R41, 0x61, !P0 ;  /* 0x000000612900780c */ /* 0x000fc600047a1670 */
[----:B------:R0:W-:Y:S01]  /*e0e0*/  @!P2 STG.E.U8 desc[UR14][R28.64+0x61], R9 ;  /* 0x000061091c00a986 */ /* 0x0001e2000c10110e */
[----:B------:R-:W-:-:S03]  /*e0f0*/  ISETP.LT.OR P2, PT, R41, 0x6a, !P1 ;  /* 0x0000006a2900780c */ /* 0x000fc60004f41670 */
[----:B------:R1:W-:Y:S01]  /*e100*/  @!P3 STG.E.U8 desc[UR14][R28.64+0x60], R7 ;  /* 0x000060071c00b986 */ /* 0x0003e2000c10110e */
[----:B------:R-:W-:Y:S02]  /*e110*/  ISETP.LT.OR P3, PT, R41, 0x69, !P1 ;  /* 0x000000692900780c */ /* 0x000fe40004f61670 */
[----:B------:R-:W-:Y:S01]  /*e120*/  F2FP.SATFINITE.E5M2.F32.PACK_AB_MERGE_C R13, RZ, R4, RZ ;  /* 0x00000004ff0d723e */ /* 0x000fe200048060ff */
[----:B------:R1:W-:Y:S01]  /*e130*/  @!P6 STG.E.U8 desc[UR14][R30.64+0x61], R5 ;  /* 0x000061051e00e986 */ /* 0x0003e2000c10110e */
[----:B0-----:R-:W-:-:S03]  /*e140*/  F2FP.SATFINITE.E5M2.F32.PACK_AB_MERGE_C R9, RZ, R3, RZ ;  /* 0x00000003ff09723e */ /* 0x001fc600048060ff */
[----:B------:R-:W-:Y:S01]  /*e150*/  @!P5 STG.E.U8 desc[UR14][R30.64+0x60], R13 ;  /* 0x0000600d1e00d986 */ /* 0x000fe2000c10110e */
[----:B-1----:R-:W-:-:S03]  /*e160*/  F2FP.SATFINITE.E5M2.F32.PACK_AB_MERGE_C R7, RZ, R2, RZ ;  /* 0x00000002ff07723e */ /* 0x002fc600048060ff */
[----:B------:R-:W-:Y:S01]  /*e170*/  @!P2 STG.E.U8 desc[UR14][R28.64+0x69], R9 ;  /* 0x000069091c00a986 */ /* 0x000fe2000c10110e */
[C---:B------:R-:W-:Y:S02]  /*e180*/  ISETP.LT.OR P5, PT, R41.reuse, 0x69, !P0 ;  /* 0x000000692900780c */ /* 0x040fe400047a1670 */
[C---:B------:R-:W-:Y:S01]  /*e190*/  ISETP.LT.OR P6, PT, R41.reuse, 0x6a, !P0 ;  /* 0x0000006a2900780c */ /* 0x040fe200047c1670 */
[----:B------:R0:W-:Y:S01]  /*e1a0*/  @!P3 STG.E.U8 desc[UR14][R28.64+0x68], R7 ;  /* 0x000068071c00b986 */ /* 0x0001e2000c10110e */
[----:B------:R-:W-:Y:S01]  /*e1b0*/  ISETP.LT.OR P2, PT, R41, 0x72, !P1 ;  /* 0x000000722900780c */ /* 0x000fe20004f41670 */
[----:B------:R-:W-:Y:S01]  /*e1c0*/  FMUL R2, R219, UR20 ;  /* 0x00000014db027c20 */ /* 0x000fe20008400000 */
[----:B------:R-:W-:Y:S02]  /*e1d0*/  ISETP.LT.OR P3, PT, R41, 0x71, !P1 ;  /* 0x000000712900780c */ /* 0x000fe40004f61670 */
[----:B------:R-:W-:Y:S02]  /*e1e0*/  F2FP.SATFINITE.E5M2.F32.PACK_AB_MERGE_C R11, RZ, R0, RZ ;  /* 0x00000000ff0b723e */ /* 0x000fe400048060ff */
[----:B------:R-:W-:-:S03]  /*e1f0*/  F2FP.SATFINITE.E5M2.F32.PACK_AB_MERGE_C R5, RZ, R2, RZ ;  /* 0x00000002ff05723e */ /* 0x000fc600048060ff */
[----:B------:R-:W-:Y:S01]  /*e200*/  @!P5 STG.E.U8 desc[UR14][R30.64+0x68], R11 ;  /* 0x0000680b1e00d986 */ /* 0x000fe2000c10110e */
[----:B------:R-:W-:-:S03]  /*e210*/  ISETP.LT.OR P5, PT, R41, 0x71, !P0 ;  /* 0x000000712900780c */ /* 0x000fc600047a1670 */
[----:B------:R-:W-:Y:S01]  /*e220*/  @!P6 STG.E.U8 desc[UR14][R30.64+0x69], R5 ;  /* 0x000069051e00e986 */ /* 0x000fe2000c10110e */
[----:B------:R-:W-:Y:S01]  /*e230*/  ISETP.LT.OR P6, PT, R41, 0x72, !P0 ;  /* 0x000000722900780c */ /* 0x000fe200047c1670 */
[----:B------:R-:W-:-:S05]  /*e240*/  FMUL R0, R221, UR20 ;  /* 0x00000014dd007c20 */ /* 0x000fca0008400000 */
[----:B0-----:R-:W-:-:S05]  /*e250*/  F2FP.SATFINITE.E5M2.F32.PACK_AB_MERGE_C R7, RZ, R0, RZ ;  /* 0x00000000ff07723e */ /* 0x001fca00048060ff */
[----:B------:R0:W-:Y:S01]  /*e260*/  @!P3 STG.E.U8 desc[UR14][R28.64+0x70], R7 ;  /* 0x000070071c00b986 */ /* 0x0001e2000c10110e */
[C---:B------:R-:W-:Y:S02]  /*e270*/  ISETP.LT.OR P3, PT, R41.reuse, 0x79, !P0 ;  /* 0x000000792900780c */ /* 0x040fe40004761670 */
[----:B------:R-:W-:Y:S01]  /*e280*/  ISETP.LT.OR P0, PT, R41, 0x7a, !P0 ;  /* 0x0000007a2900780c */ /* 0x000fe20004701670 */
[----:B--2---:R-:W-:-:S05]  /*e290*/  FMUL R3, R220, UR20 ;  /* 0x00000014dc037c20 */ /* 0x004fca0008400000 */
[----:B------:R-:W-:-:S05]  /*e2a0*/  F2FP.SATFINITE.E5M2.F32.PACK_AB_MERGE_C R9, RZ, R3, RZ ;  /* 0x00000003ff09723e */ /* 0x000fca00048060ff */
[----:B------:R1:W-:Y:S01]  /*e2b0*/  @!P2 STG.E.U8 desc[UR14][R28.64+0x71], R9 ;  /* 0x000071091c00a986 */ /* 0x0003e2000c10110e */
[C---:B------:R-:W-:Y:S02]  /*e2c0*/  ISETP.LT.OR P2, PT, R41.reuse, 0x79, !P1 ;  /* 0x000000792900780c */ /* 0x040fe40004f41670 */
[----:B------:R-:W-:Y:S01]  /*e2d0*/  ISETP.LT.OR P1, PT, R41, 0x7a, !P1 ;  /* 0x0000007a2900780c */ /* 0x000fe20004f21670 */
[----:B------:R-:W-:-:S05]  /*e2e0*/  FMUL R0, R222, UR20 ;  /* 0x00000014de007c20 */ /* 0x000fca0008400000 */
[----:B------:R-:W-:-:S05]  /*e2f0*/  F2FP.SATFINITE.E5M2.F32.PACK_AB_MERGE_C R13, RZ, R0, RZ ;  /* 0x00000000ff0d723e */ /* 0x000fca00048060ff */
[----:B------:R2:W-:Y:S01]  /*e300*/  @!P5 STG.E.U8 desc[UR14][R30.64+0x70], R13 ;  /* 0x0000700d1e00d986 */ /* 0x0005e2000c10110e */
[----:B------:R-:W-:Y:S01]  /*e310*/  FMUL R0, R223, UR20 ;  /* 0x00000014df007c20 */ /* 0x000fe20008400000 */
[----:B---3--:R-:W-:Y:S01]  /*e320*/  FMUL R2, R225, UR20 ;  /* 0x00000014e1027c20 */ /* 0x008fe20008400000 */
[----:B----4-:R-:W-:-:S03]  /*e330*/  FMUL R3, R224, UR20 ;  /* 0x00000014e0037c20 */ /* 0x010fc60008400000 */
[----:B0-----:R-:W-:Y:S01]  /*e340*/  F2FP.SATFINITE.E5M2.F32.PACK_AB_MERGE_C R7, RZ, R0, RZ ;  /* 0x00000000ff07723e */ /* 0x001fe200048060ff */
[----:B------:R-:W-:Y:S01]  /*e350*/  FMUL R4, R226, UR20 ;  /* 0x00000014e2047c20 */ /* 0x000fe20008400000 */
[----:B------:R-:W-:Y:S01]  /*e360*/  FMUL R5, R227, UR20 ;  /* 0x00000014e3057c20 */ /* 0x000fe20008400000 */
[----:B-1----:R-:W-:Y:S02]  /*e370*/  F2FP.SATFINITE.E5M2.F32.PACK_AB_MERGE_C R9, RZ, R2, RZ ;  /* 0x00000002ff09723e */ /* 0x002fe400048060ff */
[----:B------:R-:W-:Y:S02]  /*e380*/  F2FP.SATFINITE.E5M2.F32.PACK_AB_MERGE_C R3, RZ, R3, RZ ;  /* 0x00000003ff03723e */ /* 0x000fe400048060ff */
[----:B------:R-:W-:Y:S02]  /*e390*/  F2FP.SATFINITE.E5M2.F32.PACK_AB_MERGE_C R11, RZ, R4, RZ ;  /* 0x00000004ff0b723e */ /* 0x000fe400048060ff */
[----:B------:R-:W-:Y:S01]  /*e3a0*/  F2FP.SATFINITE.E5M2.F32.PACK_AB_MERGE_C R5, RZ, R5, RZ ;  /* 0x00000005ff05723e */ /* 0x000fe200048060ff */
[----:B------:R2:W-:Y:S04]  /*e3b0*/  @!P6 STG.E.U8 desc[UR14][R30.64+0x71], R7 ;  /* 0x000071071e00e986 */ /* 0x0005e8000c10110e */
[----:B------:R2:W-:Y:S04]  /*e3c0*/  @!P2 STG.E.U8 desc[UR14][R28.64+0x78], R9 ;  /* 0x000078091c00a986 */ /* 0x0005e8000c10110e */
[----:B------:R2:W-:Y:S04]  /*e3d0*/  @!P1 STG.E.U8 desc[UR14][R28.64+0x79], R3 ;  /* 0x000079031c009986 */ /* 0x0005e8000c10110e */
[----:B------:R2:W-:Y:S04]  /*e3e0*/  @!P3 STG.E.U8 desc[UR14][R30.64+0x78], R11 ;  /* 0x0000780b1e00b986 */ /* 0x0005e8000c10110e */
[----:B------:R2:W-:Y:S02]  /*e3f0*/  @!P0 STG.E.U8 desc[UR14][R30.64+0x79], R5 ;  /* 0x000079051e008986 */ /* 0x0005e4000c10110e */
.L_x_289:
[----:B------:R-:W-:Y:S05]  /*e400*/  BSYNC B0 ;  /* 0x0000000000007941 */ /* 0x000fea0003800000 */
.L_x_31:
[----:B0-2---:R-:W2:Y:S04]  /*e410*/  LDL.LU R3, [R1+0x78] ;  /* 0x0000780001037983 */ /* 0x005ea80000300800 */
[----:B-----5:R-:W2:Y:S01]  /*e420*/  LDL.LU R2, [R1+0x7c] ;  /* 0x00007c0001027983 */ /* 0x020ea20000300800 */
[----:B------:R-:W-:Y:S01]  /*e430*/  ULDC UR6, c[0x0][0xc] ;  /* 0x0000030000067ab9 */ /* 0x000fe20000000800 */
[----:B------:R-:W-:Y:S01]  /*e440*/  ULDC UR7, c[0x0][0x10] ;  /* 0x0000040000077ab9 */ /* 0x000fe20000000800 */
[----:B------:R-:W2:Y:S01]  /*e450*/  LDC R5, c[0x0][0x14] ;  /* 0x00000500ff057b82 */ /* 0x000ea20000000800 */
[----:B------:R-:W-:Y:S01]  /*e460*/  UIMAD.WIDE.U32 UR6, UR6, UR7, URZ ;  /* 0x00000007060672a5 */ /* 0x000fe2000f8e003f */
[----:B------:R-:W-:Y:S01]  /*e470*/  PRMT R0, RZ, 0x7610, R0 ;  /* 0x00007610ff007816 */ /* 0x000fe20000000000 */
[----:B------:R-:W-:-:S04]  /*e480*/  UMOV UR22, 0xffffffff ;  /* 0xffffffff00167882 */ /* 0x000fc80000000000 */
[----:B--2---:R-:W-:-:S04]  /*e490*/  IMAD.WIDE.U32 R2, R5, UR6, R2 ;  /* 0x0000000605027c25 */ /* 0x004fc8000f8e0002 */
[----:B------:R-:W-:Y:S01]  /*e4a0*/  IMAD R5, R5, UR7, RZ ;  /* 0x0000000705057c24 */ /* 0x000fe2000f8e02ff */
[----:B------:R-:W-:Y:S01]  /*e4b0*/  ULDC.64 UR6, c[0x0][0x650] ;  /* 0x0001940000067ab9 */ /* 0x000fe20000000a00 */
[----:B------:R-:W-:Y:S01]  /*e4c0*/  IMAD.MOV.U32 R19, RZ, RZ, R2 ;  /* 0x000000ffff137224 */ /* 0x000fe200078e0002 */
[----:B------:R-:W-:Y:S01]  /*e4d0*/  ISETP.GE.U32.AND P0, PT, R2, UR6, PT ;  /* 0x0000000602007c0c */ /* 0x000fe2000bf06070 */
[----:B------:R-:W-:Y:S02]  /*e4e0*/  IMAD.IADD R22, R3, 0x1, R5 ;  /* 0x0000000103167824 */ /* 0x000fe400078e0205 */
[----:B------:R-:W-:-:S03]  /*e4f0*/  IMAD.MOV.U32 R2, RZ, RZ, -0x1 ;  /* 0xffffffffff027424 */ /* 0x000fc600078e00ff */
[----:B------:R0:W-:Y:S01]  /*e500*/  STL [R1+0x78], R22 ;  /* 0x0000781601007387 */ /* 0x0001e20000100800 */
[----:B------:R-:W-:-:S03]  /*e510*/  ISETP.GE.U32.AND.EX P0, PT, R22, UR7, PT, P0 ;  /* 0x0000000716007c0c */ /* 0x000fc6000bf06100 */
[----:B------:R0:W-:Y:S04]  /*e520*/  STL [R1+0x7c], R19 ;  /* 0x00007c1301007387 */ /* 0x0001e80000100800 */
[----:B------:R0:W-:Y:S06]  /*e530*/  STL [R1+0x80], R2 ;  /* 0x0000800201007387 */ /* 0x0001ec0000100800 */
[----:B------:R-:W-:Y:S05]  /*e540*/  @P0 BRA `(.L_x_290) ;  /* 0x00000004006c0947 */ /* 0x000fea0003800000 */
[----:B------:R-:W2:Y:S01]  /*e550*/  S2R R14, SR_CTAID.X ;  /* 0x00000000000e7919 */ /* 0x000ea20000002500 */
[----:B------:R-:W5:Y:S01]  /*e560*/  LDC.64 R8, c[0x0][0x628] ;  /* 0x00018a00ff087b82 */ /* 0x000f620000000a00 */
[----:B------:R-:W-:Y:S01]  /*e570*/  ULDC UR6, c[0x0][0x150] ;  /* 0x0000540000067ab9 */ /* 0x000fe20000000800 */
[----:B------:R-:W-:Y:S01]  /*e580*/  IMAD.MOV.U32 R6, RZ, RZ, R19 ;  /* 0x000000ffff067224 */ /* 0x000fe200078e0013 */
[----:B------:R-:W0:Y:S01]  /*e590*/  S2R R16, SR_CTAID.Y ;  /* 0x0000000000107919 */ /* 0x000e220000002600 */
[----:B------:R-:W-:-:S04]  /*e5a0*/  IMAD.MOV.U32 R7, RZ, RZ, R22 ;  /* 0x000000ffff077224 */ /* 0x000fc800078e0016 */
[----:B------:R-:W0:Y:S08]  /*e5b0*/  LDC R17, c[0x0][0x144] ;  /* 0x00005100ff117b82 */ /* 0x000e300000000800 */
[----:B------:R-:W0:Y:S08]  /*e5c0*/  LDC R10, c[0x0][0x630] ;  /* 0x00018c00ff0a7b82 */ /* 0x000e300000000800 */
[----:B------:R-:W0:Y:S01]  /*e5d0*/  LDC.64 R12, c[0x0][0x620] ;  /* 0x00018800ff0c7b82 */ /* 0x000e220000000a00 */
[----:B-----5:R-:W-:-:S04]  /*e5e0*/  ISETP.NE.U32.AND P0, PT, R8, RZ, PT ;  /* 0x000000ff0800720c */ /* 0x020fc80003f05070 */
[----:B------:R-:W-:Y:S02]  /*e5f0*/  ISETP.NE.AND.EX P0, PT, R9, RZ, PT, P0 ;  /* 0x000000ff0900720c */ /* 0x000fe40003f05300 */
[----:B--2---:R-:W-:-:S05]  /*e600*/  I2FP.F32.U32 R0, R14 ;  /* 0x0000000e00007245 */ /* 0x004fca0000201000 */
[----:B------:R-:W-:-:S04]  /*e610*/  FMUL R0, R0, UR6 ;  /* 0x0000000600007c20 */ /* 0x000fc80008400000 */
[----:B------:R2:W0:Y:S02]  /*e620*/  F2I.U32.TRUNC.NTZ R15, R0 ;  /* 0x00000000000f7305 */ /* 0x000424000020f000 */
[----:B------:R-:W-:Y:S05]  /*e630*/  @!P0 BRA `(.L_x_291) ;  /* 0x0000000000288947 */ /* 0x000fea0003800000 */
[----:B--2---:R-:W2:Y:S02]  /*e640*/  LDC R0, c[0x0][0x634] ;  /* 0x00018d00ff007b82 */ /* 0x004ea40000000800 */
[----:B--2---:R-:W-:-:S05]  /*e650*/  IADD3 R7, P0, R19, R0, RZ ;  /* 0x0000000013077210 */ /* 0x004fca0007f1e0ff */
[----:B------:R-:W-:-:S04]  /*e660*/  IMAD.X R11, RZ, RZ, R22, P0 ;  /* 0x000000ffff0b7224 */ /* 0x000fc800000e0616 */
[----:B0-----:R-:W-:-:S04]  /*e670*/  IMAD.WIDE.U32 R2, R11, R8, RZ ;  /* 0x000000080b027225 */ /* 0x001fc800078e00ff */
[----:B------:R-:W-:-:S04]  /*e680*/  IMAD.WIDE.U32 R4, P0, R7, R9, R2 ;  /* 0x0000000907047225 */ /* 0x000fc80007800002 */
[----:B------:R-:W-:-:S04]  /*e690*/  IMAD.WIDE.U32 R2, R7, R8, RZ ;  /* 0x0000000807027225 */ /* 0x000fc800078e00ff */
[----:B------:R-:W-:Y:S01]  /*e6a0*/  IMAD.X R7, RZ, RZ, RZ, P0 ;  /* 0x000000ffff077224 */ /* 0x000fe200000e06ff */
[----:B------:R-:W-:Y:S01]  /*e6b0*/  IADD3 RZ, P0, R3, R4, RZ ;  /* 0x0000000403ff7210 */ /* 0x000fe20007f1e0ff */
[----:B------:R-:W-:-:S04]  /*e6c0*/  IMAD.MOV.U32 R6, RZ, RZ, R5 ;  /* 0x000000ffff067224 */ /* 0x000fc800078e0005 */
[----:B------:R-:W-:-:S08]  /*e6d0*/  IMAD.WIDE.U32.X R6, R11, R9, R6, P0 ;  /* 0x000000090b067225 */ /* 0x000fd000000e0406 */
.L_x_291:
[-CC-:B0-----:R-:W-:Y:S01]  /*e6e0*/  SHF.R.U64 R24, R6, R10.reuse, R7.reuse ;  /* 0x0000000a06187219 */ /* 0x181fe20000001207 */
[----:B------:R-:W0:Y:S01]  /*e6f0*/  LDC.64 R20, c[0x0][0x640] ;  /* 0x00019000ff147b82 */ /* 0x000e220000000a00 */
[----:B--2---:R-:W-:Y:S01]  /*e700*/  SHF.R.U32.HI R0, RZ, R10, R7 ;  /* 0x0000000aff007219 */ /* 0x004fe20000011607 */
[----:B------:R-:W-:Y:S01]  /*e710*/  IMAD.MOV.U32 R2, RZ, RZ, R19 ;  /* 0x000000ffff027224 */ /* 0x000fe200078e0013 */
[----:B------:R-:W-:Y:S01]  /*e720*/  IADD3 R5, P0, RZ, -R24, RZ ;  /* 0x80000018ff057210 */ /* 0x000fe20007f1e0ff */
[----:B------:R-:W-:Y:S01]  /*e730*/  IMAD.MOV R15, RZ, RZ, -R15 ;  /* 0x000000ffff0f7224 */ /* 0x000fe200078e0a0f */
[----:B------:R-:W-:Y:S01]  /*e740*/  ULDC UR6, c[0x0][0x154] ;  /* 0x0000550000067ab9 */ /* 0x000fe20000000800 */
[----:B------:R-:W-:Y:S02]  /*e750*/  IMAD.MOV.U32 R7, RZ, RZ, 0x1 ;  /* 0x00000001ff077424 */ /* 0x000fe400078e00ff */
[----:B------:R-:W2:Y:S01]  /*e760*/  LDC R4, c[0x0][0x618] ;  /* 0x00018600ff047b82 */ /* 0x000ea20000000800 */
[----:B------:R-:W-:-:S02]  /*e770*/  IMAD.X R3, RZ, RZ, ~R0, P0 ;  /* 0x000000ffff037224 */ /* 0x000fc400000e0e00 */
[----:B------:R-:W-:Y:S02]  /*e780*/  IMAD R15, R17, R15, R14 ;  /* 0x0000000f110f7224 */ /* 0x000fe400078e020e */
[-C--:B------:R-:W-:Y:S02]  /*e790*/  IMAD R0, R3, R12.reuse, RZ ;  /* 0x0000000c03007224 */ /* 0x080fe400078e02ff */
[----:B------:R-:W-:Y:S01]  /*e7a0*/  IMAD.MOV.U32 R3, RZ, RZ, R22 ;  /* 0x000000ffff037224 */ /* 0x000fe200078e0016 */
[----:B------:R-:W5:Y:S01]  /*e7b0*/  LDC R6, c[0x0][0x608] ;  /* 0x00018200ff067b82 */ /* 0x000f620000000800 */
[----:B------:R-:W-:-:S04]  /*e7c0*/  IMAD.WIDE.U32 R2, R5, R12, R2 ;  /* 0x0000000c05027225 */ /* 0x000fc800078e0002 */
[----:B------:R-:W-:-:S03]  /*e7d0*/  IMAD R5, R5, R13, R0 ;  /* 0x0000000d05057224 */ /* 0x000fc600078e0200 */
[----:B------:R-:W1:Y:S01]  /*e7e0*/  LDC R18, c[0x0][0x658] ;  /* 0x00019600ff127b82 */ /* 0x000e620000000800 */
[----:B------:R-:W-:Y:S01]  /*e7f0*/  I2FP.F32.U32 R0, R16 ;  /* 0x0000001000007245 */ /* 0x000fe20000201000 */
[----:B------:R-:W-:Y:S01]  /*e800*/  IMAD.IADD R3, R3, 0x1, R5 ;  /* 0x0000000103037824 */ /* 0x000fe200078e0205 */
[----:B0-----:R-:W-:Y:S01]  /*e810*/  ISETP.NE.U32.AND P0, PT, R20, RZ, PT ;  /* 0x000000ff1400720c */ /* 0x001fe20003f05070 */
[----:B------:R-:W-:Y:S02]  /*e820*/  IMAD.MOV.U32 R5, RZ, RZ, -0x1 ;  /* 0xffffffffff057424 */ /* 0x000fe400078e00ff */
[----:B------:R-:W-:Y:S02]  /*e830*/  FMUL R0, R0, UR6 ;  /* 0x0000000600007c20 */ /* 0x000fe40008400000 */
[----:B------:R-:W0:Y:S01]  /*e840*/  LDC R13, c[0x0][0x148] ;  /* 0x00005200ff0d7b82 */ /* 0x000e220000000800 */
[----:B--2---:R-:W-:Y:S01]  /*e850*/  SHF.R.U64 R10, R2, R4, R3 ;  /* 0x00000004020a7219 */ /* 0x004fe20000001203 */
[----:B------:R2:W0:Y:S01]  /*e860*/  F2I.U32.TRUNC.NTZ R12, R0 ;  /* 0x00000000000c7305 */ /* 0x000422000020f000 */
[----:B------:R-:W-:-:S02]  /*e870*/  ISETP.NE.AND.EX P0, PT, R21, RZ, PT, P0 ;  /* 0x000000ff1500720c */ /* 0x000fc40003f05300 */
[----:B------:R-:W-:-:S03]  /*e880*/  SHF.R.U32.HI R3, RZ, R4, R3 ;  /* 0x00000004ff037219 */ /* 0x000fc60000011603 */
[----:B------:R-:W0:Y:S01]  /*e890*/  LDC R14, c[0x0][0x600] ;  /* 0x00018000ff0e7b82 */ /* 0x000e220000000800 */
[-CC-:B-----5:R-:W-:Y:S02]  /*e8a0*/  SHF.R.U64 R8, R10, R6.reuse, R3.reuse ;  /* 0x000000060a087219 */ /* 0x1a0fe40000001203 */
[----:B------:R-:W-:-:S05]  /*e8b0*/  SHF.R.U32.HI R3, RZ, R6, R3 ;  /* 0x00000006ff037219 */ /* 0x000fca0000011603 */
[----:B------:R-:W0:Y:S01]  /*e8c0*/  LDC R19, c[0x0][0x648] ;  /* 0x00019200ff137b82 */ /* 0x000e220000000800 */
[-CC-:B-1----:R-:W-:Y:S02]  /*e8d0*/  SHF.R.U64 R11, R8, R18.reuse, R3.reuse ;  /* 0x00000012080b7219 */ /* 0x182fe40000001203 */
[-C--:B------:R-:W-:Y:S02]  /*e8e0*/  SHF.L.U32 R5, R5, R18.reuse, RZ ;  /* 0x0000001205057219 */ /* 0x080fe400000006ff */
[-C--:B------:R-:W-:Y:S01]  /*e8f0*/  SHF.R.U32.HI R3, RZ, R18.reuse, R3 ;  /* 0x00000012ff037219 */ /* 0x080fe20000011603 */
[----:B------:R-:W-:Y:S01]  /*e900*/  IMAD.MOV.U32 R2, RZ, RZ, R11 ;  /* 0x000000ffff027224 */ /* 0x000fe200078e000b */
[----:B------:R-:W-:Y:S01]  /*e910*/  SHF.L.U32 R40, R7, R18, RZ ;  /* 0x0000001207287219 */ /* 0x000fe200000006ff */
[----:B------:R-:W1:Y:S01]  /*e920*/  LDC R22, c[0x0][0x638] ;  /* 0x00018e00ff167b82 */ /* 0x000e620000000800 */
[----:B------:R-:W-:-:S07]  /*e930*/  LOP3.LUT R17, RZ, R5, RZ, 0x33, !PT ;  /* 0x00000005ff117212 */ /* 0x000fce00078e33ff */
[----:B------:R-:W0:Y:S01]  /*e940*/  LDC R23, c[0x0][0x610] ;  /* 0x00018400ff177b82 */ /* 0x000e220000000800 */
[----:B--2---:R-:W-:Y:S05]  /*e950*/  @!P0 BRA `(.L_x_292) ;  /* 0x0000000000288947 */ /* 0x004fea0003800000 */
[----:B------:R-:W2:Y:S02]  /*e960*/  LDC R0, c[0x0][0x64c] ;  /* 0x00019300ff007b82 */ /* 0x000ea40000000800 */
[----:B--2---:R-:W-:-:S05]  /*e970*/  IADD3 R7, P0, R11, R0, RZ ;  /* 0x000000000b077210 */ /* 0x004fca0007f1e0ff */
        /* <DEDUP_REMOVED lines=8> */
.L_x_292:
[----:B0-----:R-:W-:Y:S01]  /*ea00*/  SHF.R.U64 R0, R2, R19, R3 ;  /* 0x0000001302007219 */ /* 0x001fe20000001203 */
[----:B------:R-:W-:Y:S01]  /*ea10*/  VIADD R3, R14, 0xffffffff ;  /* 0xffffffff0e037836 */ /* 0x000fe20000000000 */
[----:B------:R-:W-:Y:S01]  /*ea20*/  LOP3.LUT R5, R8, R17, RZ, 0xc0, !PT ;  /* 0x0000001108057212 */ /* 0x000fe200078ec0ff */
[----:B------:R-:W-:Y:S01]  /*ea30*/  IMAD.MOV R12, RZ, RZ, -R12 ;  /* 0x000000ffff0c7224 */ /* 0x000fe200078e0a0c */
[----:B------:R-:W-:Y:S01]  /*ea40*/  R2UR UR22, R24 ;  /* 0x00000000181672ca */ /* 0x000fe200000e0000 */
[----:B------:R-:W-:Y:S01]  /*ea50*/  IMAD.MOV R2, RZ, RZ, -R0 ;  /* 0x000000ffff027224 */ /* 0x000fe200078e0a00 */
[----:B------:R-:W-:Y:S01]  /*ea60*/  LOP3.LUT R3, R10, R3, RZ, 0xc0, !PT ;  /* 0x000000030a037212 */ /* 0x000fe200078ec0ff */
[----:B------:R-:W-:Y:S02]  /*ea70*/  IMAD R40, R40, R0, R5 ;  /* 0x0000000028287224 */ /* 0x000fe400078e0205 */
[----:B------:R-:W-:Y:S02]  /*ea80*/  @P4 IMAD R15, R13, R12, R16 ;  /* 0x0000000c0d0f4224 */ /* 0x000fe400078e0210 */
[----:B-1----:R-:W-:-:S02]  /*ea90*/  IMAD R0, R2, R22, R11 ;  /* 0x0000001602007224 */ /* 0x002fc400078e020b */
[----:B------:R-:W-:Y:S02]  /*eaa0*/  IMAD R40, R40, R23, R15 ;  /* 0x0000001728287224 */ /* 0x000fe400078e020f */
[----:B------:R-:W-:Y:S02]  /*eab0*/  IMAD R3, R0, R14, R3 ;  /* 0x0000000e00037224 */ /* 0x000fe400078e0203 */
[----:B------:R-:W-:-:S03]  /*eac0*/  IMAD.MOV.U32 R0, RZ, RZ, 0x1 ;  /* 0x00000001ff007424 */ /* 0x000fc600078e00ff */
[----:B------:R-:W-:Y:S02]  /*ead0*/  SEL R2, R3, R40, !P4 ;  /* 0x0000002803027207 */ /* 0x000fe40006000000 */
[----:B------:R-:W-:-:S03]  /*eae0*/  SEL R40, R40, R3, !P4 ;  /* 0x0000000328287207 */ /* 0x000fc60006000000 */
[----:B------:R2:W-:Y:S04]  /*eaf0*/  STL [R1+0x80], R2 ;  /* 0x0000800201007387 */ /* 0x0005e80000100800 */
.L_x_290:
[----:B------:R0:W-:Y:S01]  /*eb00*/  STL [R1+0x84], R40 ;  /* 0x0000842801007387 */ /* 0x0001e20000100800 */
[----:B------:R-:W-:-:S13]  /*eb10*/  LOP3.LUT P0, RZ, R0, 0xff, RZ, 0xc0, !PT ;  /* 0x000000ff00ff7812 */ /* 0x000fda000780c0ff */
[----:B0-----:R-:W-:Y:S05]  /*eb20*/  @P0 BRA `(.L_x_293) ;  /* 0xffffff24004c0947 */ /* 0x001fea000383ffff */
[----:B------:R-:W-:Y:S05]  /*eb30*/  EXIT ;  /* 0x000000000000794d */ /* 0x000fea0003800000 */
.L_x_3:
[----:B------:R-:W2:Y:S01]  /*eb40*/  LDL R16, [R1+0x7c] ;  /* 0x00007c0001107983 */ /* 0x000ea20000100800 */
[----:B------:R-:W-:-:S03]  /*eb50*/  ULDC.64 UR4, c[0x0][0x650] ;  /* 0x0001940000047ab9 */ /* 0x000fc60000000a00 */
[----:B------:R-:W3:Y:S01]  /*eb60*/  LDL R17, [R1+0x78] ;  /* 0x0000780001117983 */ /* 0x000ee20000100800 */
[----:B------:R-:W-:Y:S01]  /*eb70*/  PRMT R4, RZ, 0x7610, R4 ;  /* 0x00007610ff047816 */ /* 0x000fe20000000004 */
[----:B------:R-:W-:Y:S02]  /*eb80*/  IMAD.MOV.U32 R5, RZ, RZ, -0x1 ;  /* 0xffffffffff057424 */ /* 0x000fe400078e00ff */
[----:B------:R-:W-:Y:S02]  /*eb90*/  IMAD.MOV.U32 R6, RZ, RZ, -0x1 ;  /* 0xffffffffff067424 */ /* 0x000fe400078e00ff */
[----:B------:R-:W-:Y:S01]  /*eba0*/  IMAD.MOV.U32 R11, RZ, RZ, -0x1 ;  /* 0xffffffffff0b7424 */ /* 0x000fe200078e00ff */
[----:B--2---:R-:W-:-:S04]  /*ebb0*/  ISETP.GE.U32.AND P0, PT, R16, UR4, PT ;  /* 0x0000000410007c0c */ /* 0x004fc8000bf06070 */
[----:B---3--:R-:W-:-:S13]  /*ebc0*/  ISETP.GE.U32.AND.EX P0, PT, R17, UR5, PT, P0 ;  /* 0x0000000511007c0c */ /* 0x008fda000bf06100 */
[----:B------:R-:W-:Y:S05]  /*ebd0*/  @P0 BRA `(.L_x_294) ;  /* 0x00000004005c0947 */ /* 0x000fea0003800000 */
        /* <DEDUP_REMOVED lines=18> */
.L_x_295:
[-CC-:B------:R-:W-:Y:S01]  /*ed00*/  SHF.R.U64 R11, R8, R12.reuse, R9.reuse ;  /* 0x0000000c080b7219 */ /* 0x180fe20000001209 */
[----:B------:R-:W0:Y:S01]  /*ed10*/  LDC.64 R20, c[0x0][0x640] ;  /* 0x00019000ff147b82 */ /* 0x000e220000000a00 */
[----:B------:R-:W-:Y:S01]  /*ed20*/  SHF.R.U32.HI R3, RZ, R12, R9 ;  /* 0x0000000cff037219 */ /* 0x000fe20000011609 */
[----:B------:R-:W-:Y:S01]  /*ed30*/  ULDC UR4, c[0x0][0x150] ;  /* 0x0000540000047ab9 */ /* 0x000fe20000000800 */
[----:B------:R-:W-:Y:S01]  /*ed40*/  IADD3 R7, P0, RZ, -R11, RZ ;  /* 0x8000000bff077210 */ /* 0x000fe20007f1e0ff */
[----:B------:R-:W-:Y:S01]  /*ed50*/  IMAD.MOV.U32 R4, RZ, RZ, R16 ;  /* 0x000000ffff047224 */ /* 0x000fe200078e0010 */
[----:B------:R-:W-:Y:S01]  /*ed60*/  I2FP.F32.U32 R6, R2 ;  /* 0x0000000200067245 */ /* 0x000fe20000201000 */
[----:B------:R-:W-:Y:S02]  /*ed70*/  IMAD.MOV.U32 R5, RZ, RZ, R17 ;  /* 0x000000ffff057224 */ /* 0x000fe400078e0011 */
[----:B------:R-:W1:Y:S01]  /*ed80*/  LDC R10, c[0x0][0x618] ;  /* 0x00018600ff0a7b82 */ /* 0x000e620000000800 */
[----:B------:R-:W-:-:S02]  /*ed90*/  IMAD.X R3, RZ, RZ, ~R3, P0 ;  /* 0x000000ffff037224 */ /* 0x000fc400000e0e03 */
[----:B------:R-:W-:Y:S01]  /*eda0*/  FMUL R9, R6, UR4 ;  /* 0x0000000406097c20 */ /* 0x000fe20008400000 */
[----:B------:R-:W-:Y:S01]  /*edb0*/  IMAD.WIDE.U32 R4, R7, R14, R4 ;  /* 0x0000000e07047225 */ /* 0x000fe200078e0004 */
[----:B------:R-:W-:-:S03]  /*edc0*/  ULDC UR4, c[0x0][0x154] ;  /* 0x0000550000047ab9 */ /* 0x000fc60000000800 */
[----:B------:R-:W-:Y:S01]  /*edd0*/  IMAD R6, R3, R14, RZ ;  /* 0x0000000e03067224 */ /* 0x000fe200078e02ff */
[----:B------:R-:W2:Y:S01]  /*ede0*/  LDC R13, c[0x0][0x144] ;  /* 0x00005100ff0d7b82 */ /* 0x000ea20000000800 */
[----:B------:R-:W3:Y:S02]  /*edf0*/  F2I.U32.TRUNC.NTZ R9, R9 ;  /* 0x0000000900097305 */ /* 0x000ee4000020f000 */
[----:B------:R-:W-:Y:S02]  /*ee00*/  IMAD R3, R7, R15, R6 ;  /* 0x0000000f07037224 */ /* 0x000fe400078e0206 */
[----:B------:R-:W-:Y:S02]  /*ee10*/  IMAD.MOV.U32 R6, RZ, RZ, -0x1 ;  /* 0xffffffffff067424 */ /* 0x000fe400078e00ff */
[----:B------:R-:W-:Y:S01]  /*ee20*/  IMAD.IADD R3, R5, 0x1, R3 ;  /* 0x0000000105037824 */ /* 0x000fe200078e0203 */
[----:B------:R-:W4:Y:S01]  /*ee30*/  LDC R12, c[0x0][0x608] ;  /* 0x00018200ff0c7b82 */ /* 0x000f220000000800 */
[----:B------:R-:W-:-:S02]  /*ee40*/  I2FP.F32.U32 R5, R0 ;  /* 0x0000000000057245 */ /* 0x000fc40000201000 */
[----:B0-----:R-:W-:-:S03]  /*ee50*/  ISETP.NE.U32.AND P0, PT, R20, RZ, PT ;  /* 0x000000ff1400720c */ /* 0x001fc60003f05070 */
[----:B------:R-:W-:Y:S01]  /*ee60*/  FMUL R5, R5, UR4 ;  /* 0x0000000405057c20 */ /* 0x000fe20008400000 */
[----:B------:R-:W-:Y:S01]  /*ee70*/  ISETP.NE.AND.EX P0, PT, R21, RZ, PT, P0 ;  /* 0x000000ff1500720c */ /* 0x000fe20003f05300 */
[----:B------:R-:W0:Y:S01]  /*ee80*/  LDC R7, c[0x0][0x658] ;  /* 0x00019600ff077b82 */ /* 0x000e220000000800 */
[-C--:B-1----:R-:W-:Y:S01]  /*ee90*/  SHF.R.U64 R8, R4, R10.reuse, R3 ;  /* 0x0000000a04087219 */ /* 0x082fe20000001203 */
[----:B---3--:R-:W-:Y:S01]  /*eea0*/  IMAD.MOV R4, RZ, RZ, -R9 ;  /* 0x000000ffff047224 */ /* 0x008fe200078e0a09 */
[----:B------:R-:W-:Y:S02]  /*eeb0*/  SHF.R.U32.HI R3, RZ, R10, R3 ;  /* 0x0000000aff037219 */ /* 0x000fe40000011603 */
[----:B------:R1:W3:Y:S03]  /*eec0*/  F2I.U32.TRUNC.NTZ R10, R5 ;  /* 0x00000005000a7305 */ /* 0x0002e6000020f000 */
[----:B------:R-:W1:Y:S01]  /*eed0*/  LDC R17, c[0x0][0x148] ;  /* 0x00005200ff117b82 */ /* 0x000e620000000800 */
[----:B--2---:R-:W-:-:S02]  /*eee0*/  IMAD R19, R13, R4, R2 ;  /* 0x000000040d137224 */ /* 0x004fc400078e0202 */
[----:B------:R-:W-:-:S05]  /*eef0*/  IMAD.MOV.U32 R4, RZ, RZ, 0x1 ;  /* 0x00000001ff047424 */ /* 0x000fca00078e00ff */
[----:B------:R-:W2:Y:S01]  /*ef00*/  LDC R14, c[0x0][0x600] ;  /* 0x00018000ff0e7b82 */ /* 0x000ea20000000800 */
[-CC-:B----4-:R-:W-:Y:S02]  /*ef10*/  SHF.R.U64 R13, R8, R12.reuse, R3.reuse ;  /* 0x0000000c080d7219 */ /* 0x190fe40000001203 */
[----:B------:R-:W-:-:S05]  /*ef20*/  SHF.R.U32.HI R2, RZ, R12, R3 ;  /* 0x0000000cff027219 */ /* 0x000fca0000011603 */
[----:B------:R-:W4:Y:S01]  /*ef30*/  LDC R16, c[0x0][0x648] ;  /* 0x00019200ff107b82 */ /* 0x000f220000000800 */
[-CC-:B0-----:R-:W-:Y:S02]  /*ef40*/  SHF.R.U64 R15, R13, R7.reuse, R2.reuse ;  /* 0x000000070d0f7219 */ /* 0x181fe40000001202 */
[-C--:B------:R-:W-:Y:S02]  /*ef50*/  SHF.L.U32 R6, R6, R7.reuse, RZ ;  /* 0x0000000706067219 */ /* 0x080fe400000006ff */
[-C--:B------:R-:W-:Y:S01]  /*ef60*/  SHF.R.U32.HI R3, RZ, R7.reuse, R2 ;  /* 0x00000007ff037219 */ /* 0x080fe20000011602 */
[----:B------:R-:W-:Y:S01]  /*ef70*/  IMAD.MOV.U32 R2, RZ, RZ, R15 ;  /* 0x000000ffff027224 */ /* 0x000fe200078e000f */
[----:B------:R-:W-:Y:S01]  /*ef80*/  SHF.L.U32 R12, R4, R7, RZ ;  /* 0x00000007040c7219 */ /* 0x000fe200000006ff */
[----:B------:R-:W0:Y:S01]  /*ef90*/  LDC R18, c[0x0][0x638] ;  /* 0x00018e00ff127b82 */ /* 0x000e220000000800 */
[----:B------:R-:W-:-:S07]  /*efa0*/  LOP3.LUT R22, RZ, R6, RZ, 0x33, !PT ;  /* 0x00000006ff167212 */ /* 0x000fce00078e33ff */
        /* <DEDUP_REMOVED lines=12> */
.L_x_296:
[----:B----4-:R-:W-:Y:S01]  /*f070*/  SHF.R.U64 R3, R2, R16, R3 ;  /* 0x0000001002037219 */ /* 0x010fe20000001203 */
[----:B--2---:R-:W-:Y:S01]  /*f080*/  VIADD R5, R14, 0xffffffff ;  /* 0xffffffff0e057836 */ /* 0x004fe20000000000 */
[----:B------:R-:W-:Y:S01]  /*f090*/  LOP3.LUT R2, R13, R22, RZ, 0xc0, !PT ;  /* 0x000000160d027212 */ /* 0x000fe200078ec0ff */
[----:B------:R-:W-:Y:S02]  /*f0a0*/  IMAD.MOV R10, RZ, RZ, -R10 ;  /* 0x000000ffff0a7224 */ /* 0x000fe400078e0a0a */
[----:B------:R-:W-:Y:S02]  /*f0b0*/  IMAD.MOV R4, RZ, RZ, -R3 ;  /* 0x000000ffff047224 */ /* 0x000fe400078e0a03 */
[----:B------:R-:W-:Y:S01]  /*f0c0*/  IMAD R2, R12, R3, R2 ;  /* 0x000000030c027224 */ /* 0x000fe200078e0202 */
[----:B------:R-:W-:Y:S01]  /*f0d0*/  LOP3.LUT R3, R8, R5, RZ, 0xc0, !PT ;  /* 0x0000000508037212 */ /* 0x000fe200078ec0ff */
[----:B------:R-:W-:Y:S02]  /*f0e0*/  @P4 IMAD R19, R17, R10, R0 ;  /* 0x0000000a11134224 */ /* 0x000fe400078e0200 */
[----:B0-----:R-:W-:-:S02]  /*f0f0*/  IMAD R0, R4, R18, R15 ;  /* 0x0000001204007224 */ /* 0x001fc400078e020f */
[----:B------:R-:W-:Y:S02]  /*f100*/  IMAD R5, R2, R23, R19 ;  /* 0x0000001702057224 */ /* 0x000fe400078e0213 */
[----:B------:R-:W-:Y:S02]  /*f110*/  IMAD R0, R0, R14, R3 ;  /* 0x0000000e00007224 */ /* 0x000fe400078e0203 */
[----:B------:R-:W-:-:S03]  /*f120*/  IMAD.MOV.U32 R4, RZ, RZ, 0x1 ;  /* 0x00000001ff047424 */ /* 0x000fc600078e00ff */
[----:B------:R-:W-:Y:S02]  /*f130*/  SEL R6, R0, R5, !P4 ;  /* 0x0000000500067207 */ /* 0x000fe40006000000 */
[----:B------:R-:W-:-:S07]  /*f140*/  SEL R5, R5, R0, !P4 ;  /* 0x0000000005057207 */ /* 0x000fce0006000000 */
.L_x_294:
[----:B------:R-:W-:-:S08]  /*f150*/  NOP ;  /* 0x0000000000007918 */ /* 0x000fd00000000000 */
[----:B------:R-:W0:-:S00]  /*f160*/  USETMAXREG.DEALLOC.CTAPOOL 0x28 ;  /* 0x00000028000079c8 */ /* 0x000e0000080e0500 */
[----:B------:R-:W-:-:S13]  /*f170*/  ISETP.NE.AND P0, PT, RZ, UR8, PT ;  /* 0x00000008ff007c0c */ /* 0x000fda000bf05270 */
[----:B------:R-:W-:Y:S05]  /*f180*/  @P0 EXIT ;  /* 0x000000000000094d */ /* 0x000fea0003800000 */
[----:B0-----:R-:W-:Y:S01]  /*f190*/  LOP3.LUT P0, RZ, R4, 0xff, RZ, 0xc0, !PT ;  /* 0x000000ff04ff7812 */ /* 0x001fe2000780c0ff */
[----:B------:R-:W-:Y:S02]  /*f1a0*/  IMAD.MOV.U32 R0, RZ, RZ, 0x1 ;  /* 0x00000001ff007424 */ /* 0x000fe400078e00ff */
[----:B------:R-:W-:-:S10]  /*f1b0*/  IMAD.MOV.U32 R8, RZ, RZ, RZ ;  /* 0x000000ffff087224 */ /* 0x000fd400078e00ff */
[----:B------:R-:W-:Y:S05]  /*f1c0*/  @!P0 BRA `(.L_x_297) ;  /* 0x0000000c00508947 */ /* 0x000fea0003800000 */
[----:B------:R-:W0:Y:S01]  /*f1d0*/  S2R R2, SR_TID.X ;  /* 0x0000000000027919 */ /* 0x000e220000002100 */
[----:B------:R-:W-:Y:S01]  /*f1e0*/  ULDC UR4, c[0x0][0x28c] ;  /* 0x0000a30000047ab9 */ /* 0x000fe20000000800 */
[----:B------:R-:W-:Y:S01]  /*f1f0*/  ULDC UR6, c[0x0][0x658] ;  /* 0x0001960000067ab9 */ /* 0x000fe20000000800 */
[----:B------:R-:W-:Y:S01]  /*f200*/  UIADD3 UR10, UR4, 0x3f, URZ ;  /* 0x0000003f040a7890 */ /* 0x000fe2000fffe03f */
[----:B------:R-:W-:Y:S01]  /*f210*/  BSSY B0, `(.L_x_297) ;  /* 0x00000cf000007945 */ /* 0x000fe20003800000 */
[----:B------:R-:W-:Y:S01]  /*f220*/  UMOV UR7, 0xffffffff ;  /* 0xffffffff00077882 */ /* 0x000fe20000000000 */
[----:B------:R-:W-:Y:S01]  /*f230*/  ULDC UR5, c[0x0][0x600] ;  /* 0x0001800000057ab9 */ /* 0x000fe20000000800 */
[----:B------:R-:W-:Y:S01]  /*f240*/  UMOV UR9, 0x1 ;  /* 0x0000000100097882 */ /* 0x000fe20000000000 */
[----:B------:R-:W-:Y:S01]  /*f250*/  USHF.L.U32 UR7, UR7, UR6, URZ ;  /* 0x0000000607077299 */ /* 0x000fe2000800063f */
[----:B------:R-:W-:Y:S01]  /*f260*/  IMAD.MOV.U32 R9, RZ, RZ, 0x1 ;  /* 0x00000001ff097424 */ /* 0x000fe200078e00ff */
[----:B------:R-:W-:Y:S01]  /*f270*/  UIADD3 UR4, UR5, -0x1, URZ ;  /* 0xffffffff05047890 */ /* 0x000fe2000fffe03f */
[----:B------:R-:W-:Y:S01]  /*f280*/  IMAD.MOV.U32 R0, RZ, RZ, 0x1 ;  /* 0x00000001ff007424 */ /* 0x000fe200078e00ff */
[----:B------:R-:W-:Y:S01]  /*f290*/  USHF.R.S32.HI UR11, URZ, 0x1f, UR10 ;  /* 0x0000001f3f0b7899 */ /* 0x000fe2000801140a */
[----:B------:R-:W-:Y:S01]  /*f2a0*/  IMAD.MOV.U32 R8, RZ, RZ, RZ ;  /* 0x000000ffff087224 */ /* 0x000fe200078e00ff */
[----:B------:R-:W-:Y:S01]  /*f2b0*/  ULDC UR8, c[0x0][0xc] ;  /* 0x0000030000087ab9 */ /* 0x000fe20000000800 */
[----:B------:R-:W-:-:S02]  /*f2c0*/  USHF.L.U32 UR5, UR9, UR6, URZ ;  /* 0x0000000609057299 */ /* 0x000fc4000800063f */
[----:B------:R-:W-:Y:S01]  /*f2d0*/  ULEA.HI UR11, UR11, UR10, URZ, 0x6 ;  /* 0x0000000a0b0b7291 */ /* 0x000fe2000f8f303f */
[----:B------:R-:W-:Y:S01]  /*f2e0*/  ULDC UR9, c[0x0][0x10] ;  /* 0x0000040000097ab9 */ /* 0x000fe20000000800 */
[----:B------:R-:W-:Y:S02]  /*f2f0*/  ULOP3.LUT UR6, URZ, UR7, URZ, 0x33, !UPT ;  /* 0x000000073f067292 */ /* 0x000fe4000f8e333f */
[----:B------:R-:W-:Y:S01]  /*f300*/  UIMAD.WIDE.U32 UR8, UR8, UR9, URZ ;  /* 0x00000009080872a5 */ /* 0x000fe2000f8e003f */
[----:B------:R-:W-:Y:S01]  /*f310*/  ULDC UR7, c[0x0][0x14] ;  /* 0x0000050000077ab9 */ /* 0x000fe20000000800 */
[----:B------:R-:W-:Y:S02]  /*f320*/  USHF.R.S32.HI UR20, URZ, 0x6, UR11 ;  /* 0x000000063f147899 */ /* 0x000fe4000801140b */
[----:B------:R-:W-:Y:S02]  /*f330*/  UIMAD.WIDE.U32 UR22, UR8, UR7, URZ ;  /* 0x00000007081672a5 */ /* 0x000fe4000f8e003f */
[----:B------:R-:W-:-:S02]  /*f340*/  UIMAD UR18, UR9, UR7, URZ ;  /* 0x00000007091272a4 */ /* 0x000fc4000f8e023f */
[----:B------:R-:W-:Y:S01]  /*f350*/  ULOP3.LUT UR26, UR13, 0x2, URZ, 0xfc, !UPT ;  /* 0x000000020d1a7892 */ /* 0x000fe2000f8efc3f */
[C---:B0-----:R-:W-:Y:S01]  /*f360*/  LOP3.LUT P2, RZ, R2.reuse, 0x7f, RZ, 0xc0, !PT ;  /* 0x0000007f02ff7812 */ /* 0x041fe2000784c0ff */
[----:B------:R-:W-:Y:S01]  /*f370*/  UIADD3 UR18, UR23, UR18, URZ ;  /* 0x0000001217127290 */ /* 0x000fe2000fffe03f */
[----:B------:R-:W-:Y:S01]  /*f380*/  LOP3.LUT P0, RZ, R2, 0x1f, RZ, 0xc0, !PT ;  /* 0x0000001f02ff7812 */ /* 0x000fe2000780c0ff */
[----:B------:R-:W-:Y:S01]  /*f390*/  UIADD3 UR27, UR20, 0x1, URZ ;  /* 0x00000001141b7890 */ /* 0x000fe2000fffe03f */
[----:B------:R-:W-:Y:S02]  /*f3a0*/  ULDC.64 UR24, c[0x0][0x198] ;  /* 0x0000660000187ab9 */ /* 0x000fe40000000a00 */
[----:B------:R-:W-:-:S13]  /*f3b0*/  PLOP3.LUT P0, PT, P0, P2, PT, 0x8a, 0x0 ;  /* 0x000000000000781c */ /* 0x000fda0000705172 */
.L_x_309:
[----:B------:R-:W-:-:S03]  /*f3c0*/  UMOV UR7, 0xffffffff ;  /* 0xffffffff00077882 */ /* 0x000fc60000000000 */
[----:B------:R-:W-:Y:S05]  /*f3d0*/  BRA.DIV UR7, `(.L_x_298) ;  /* 0x0000001207107947 */ /* 0x000fea000b800000 */
[----:B------:R-:W-:-:S13]  /*f3e0*/  ELECT P1, URZ, PT ;  /* 0x00000000003f782f */ /* 0x000fda0003820000 */
.L_x_322:
[----:B------:R-:W0:Y:S01]  /*f3f0*/  LDC R2, c[0x0][0x28c] ;  /* 0x0000a300ff027b82 */ /* 0x000e220000000800 */
[----:B------:R-:W-:Y:S01]  /*f400*/  BSSY B1, `(.L_x_299) ;  /* 0x0000038000017945 */ /* 0x000fe20003800000 */
[----:B0-----:R-:W-:-:S13]  /*f410*/  ISETP.LT.OR P1, PT, R2, 0x1, !P1 ;  /* 0x000000010200780c */ /* 0x001fda0004f21670 */
[----:B------:R-:W-:Y:S05]  /*f420*/  @P1 BRA `(.L_x_300) ;  /* 0x0000000000d41947 */ /* 0x000fea0003800000 */
[----:B------:R-:W-:Y:S02]  /*f430*/  IMAD.SHL.U32 R6, R6, 0x80, RZ ;  /* 0x0000008006067824 */ /* 0x000fe400078e00ff */
[----:B------:R-:W-:Y:S02]  /*f440*/  IMAD.SHL.U32 R7, R5, 0x100, RZ ;  /* 0x0000010005077824 */ /* 0x000fe400078e00ff */
[----:B------:R-:W-:Y:S02]  /*f450*/  IMAD.MOV.U32 R12, RZ, RZ, RZ ;  /* 0x000000ffff0c7224 */ /* 0x000fe400078e00ff */
[----:B------:R-:W-:Y:S02]  /*f460*/  IMAD.U32 R14, RZ, RZ, UR27 ;  /* 0x0000001bff0e7e24 */ /* 0x000fe4000f8e00ff */
[----:B------:R-:W-:Y:S02]  /*f470*/  IMAD.MOV.U32 R2, RZ, RZ, R0 ;  /* 0x000000ffff027224 */ /* 0x000fe400078e0000 */
[----:B------:R-:W-:-:S07]  /*f480*/  IMAD.MOV.U32 R3, RZ, RZ, R8 ;  /* 0x000000ffff037224 */ /* 0x000fce00078e0008 */
.L_x_304:
[----:B------:R-:W0:Y:S01]  /*f490*/  S2R R5, SR_CgaCtaId ;  /* 0x0000000000057919 */ /* 0x000e220000008800 */
[----:B------:R-:W-:-:S04]  /*f4a0*/  MOV R4, 0x400 ;  /* 0x0000040000047802 */ /* 0x000fc80000000f00 */
[----:B0-----:R-:W-:Y:S02]  /*f4b0*/  LEA R10, R5, R4, 0x18 ;  /* 0x00000004050a7211 */ /* 0x001fe400078ec0ff */
[----:B------:R-:W-:Y:S01]  /*f4c0*/  SHF.L.U32 R4, R2, 0x1f, RZ ;  /* 0x0000001f02047819 */ /* 0x000fe200000006ff */
[----:B------:R-:W0:Y:S02]  /*f4d0*/  @!P2 LDC R5, c[0x0][0x500] ;  /* 0x00014000ff05ab82 */ /* 0x000e240000000800 */
[----:B------:R-:W-:-:S04]  /*f4e0*/  IMAD R13, R3, 0x8, R10 ;  /* 0x00000008030d7824 */ /* 0x000fc800078e020a */
[----:B------:R-:W1:Y:S02]  /*f4f0*/  SYNCS.PHASECHK.TRANS64.TRYWAIT P1, [R13+URZ+0x30], R4 ;  /* 0x000030040d0075a7 */ /* 0x000e64000802017f */
[----:B-1----:R-:W-:Y:S05]  /*f500*/  @!P1 BRA `(.L_x_301) ;  /* 0x0000000c00e49947 */ /* 0x002fea0003800000 */
.L_x_323:
[----:B------:R-:W-:Y:S01]  /*f510*/  UPRMT UR7, UR26, 0x9910, URZ ;  /* 0x000099101a077896 */ /* 0x000fe2000800003f */
[----:B0-----:R0:W-:Y:S03]  /*f520*/  @!P2 SYNCS.ARRIVE.TRANS64 RZ, [R13+URZ], R5 ;  /* 0x000000050dffa9a7 */ /* 0x0011e6000800003f */
[----:B------:R-:W-:-:S06]  /*f530*/  UISETP.NE.AND UP0, UPT, UR7, 0x2, UPT ;  /* 0x000000020700788c */ /* 0x000fcc000bf05270 */
[----:B------:R-:W-:-:S13]  /*f540*/  PLOP3.LUT P1, PT, PT, PT, UP0, 0x80, 0x0 ;  /* 0x000000000000781c */ /* 0x000fda0003f2f008 */
[----:B0-----:R-:W-:Y:S05]  /*f550*/  @P1 BRA `(.L_x_302) ;  /* 0x0000000000041947 */ /* 0x001fea0003800000 */
[----:B------:R-:W-:Y:S01]  /*f560*/  BPT.TRAP 0x1 ;  /* 0x000000040000795c */ /* 0x000fe20000300000 */
.L_x_302:
[----:B------:R-:W-:Y:S05]  /*f570*/  @P0 BRA `(.L_x_303) ;  /* 0x0000000000040947 */ /* 0x000fea0003800000 */
[----:B------:R-:W-:Y:S01]  /*f580*/  BPT.TRAP 0x1 ;  /* 0x000000040000795c */ /* 0x000fe20000300000 */
.L_x_303:
[--C-:B-1----:R-:W-:Y:S01]  /*f590*/  IMAD R4, R3, 0x4000, R10.reuse ;  /* 0x0000400003047824 */ /* 0x102fe200078e020a */
[----:B------:R-:W-:Y:S01]  /*f5a0*/  R2UR UR9, R13 ;  /* 0x000000000d0972ca */ /* 0x000fe200000e0000 */
[----:B------:R-:W-:Y:S01]  /*f5b0*/  IMAD R10, R3, 0x2000, R10 ;  /* 0x00002000030a7824 */ /* 0x000fe200078e020a */
[----:B------:R-:W-:Y:S01]  /*f5c0*/  UIADD3 UR14, UP0, UR24, 0xf0, URZ ;  /* 0x000000f0180e7890 */ /* 0x000fe2000ff1e03f */
[----:B------:R-:W-:Y:S01]  /*f5d0*/  VIADD R14, R14, 0xffffffff ;  /* 0xffffffff0e0e7836 */ /* 0x000fe20000000000 */
[----:B------:R-:W-:Y:S01]  /*f5e0*/  R2UR UR7, R4 ;  /* 0x00000000040772ca */ /* 0x000fe200000e0000 */
[----:B------:R-:W-:Y:S01]  /*f5f0*/  UIADD3 UR28, UP1, UR24, 0x1f0, URZ ;  /* 0x000001f0181c7890 */ /* 0x000fe2000ff3e03f */
[----:B------:R-:W-:Y:S01]  /*f600*/  R2UR UR8, R10 ;  /* 0x000000000a0872ca */ /* 0x000fe200000e0000 */
[----:B------:R-:W-:Y:S01]  /*f610*/  UIADD3.X UR15, URZ, UR25, URZ, UP0, !UPT ;  /* 0x000000193f0f7290 */ /* 0x000fe200087fe43f */
[----:B------:R-:W-:Y:S01]  /*f620*/  R2UR UR11, R7 ;  /* 0x00000000070b72ca */ /* 0x000fe200000e0000 */
[----:B------:R-:W-:Y:S01]  /*f630*/  VIADD R3, R3, 0x1 ;  /* 0x0000000103037836 */ /* 0x000fe20000000000 */
[----:B------:R-:W-:Y:S01]  /*f640*/  R2UR UR10, R12 ;  /* 0x000000000c0a72ca */ /* 0x000fe200000e0000 */
[----:B------:R-:W-:Y:S01]  /*f650*/  UIADD3.X UR29, URZ, UR25, URZ, UP1, !UPT ;  /* 0x000000193f1d7290 */ /* 0x000fe20008ffe43f */
[----:B------:R-:W-:Y:S01]  /*f660*/  R2UR UR12, R11 ;  /* 0x000000000b0c72ca */ /* 0x000fe200000e0000 */
[----:B------:R-:W-:Y:S01]  /*f670*/  UMOV UR16, 0x0 ;  /* 0x0000000000107882 */ /* 0x000fe20000000000 */
[----:B------:R-:W-:Y:S01]  /*f680*/  R2UR UR21, R6 ;  /* 0x00000000061572ca */ /* 0x000fe200000e0000 */
[----:B------:R-:W-:Y:S01]  /*f690*/  UMOV UR17, 0x10000000 ;  /* 0x1000000000117882 */ /* 0x000fe20000000000 */
[----:B------:R-:W-:Y:S01]  /*f6a0*/  ISETP.GT.AND P3, PT, R14, 0x1, PT ;  /* 0x000000010e00780c */ /* 0x000fe20003f64270 */
[----:B------:R-:W-:Y:S01]  /*f6b0*/  UIADD3 UR7, UR7, 0x180, URZ ;  /* 0x0000018007077890 */ /* 0x000fe2000fffe03f */
[----:B------:R-:W-:Y:S01]  /*f6c0*/  ISETP.NE.AND P1, PT, R3, 0x6, PT ;  /* 0x000000060300780c */ /* 0x000fe20003f25270 */
[----:B------:R-:W-:Y:S01]  /*f6d0*/  UIADD3 UR19, UR8, 0x18180, URZ ;  /* 0x0001818008137890 */ /* 0x000fe2000fffe03f */
[----:B------:R-:W-:-:S02]  /*f6e0*/  VIADD R12, R12, 0x40 ;  /* 0x000000400c0c7836 */ /* 0x000fc40000000000 */
[----:B------:R-:W-:Y:S02]  /*f6f0*/  SEL R5, RZ, 0x1, P1 ;  /* 0x00000001ff057807 */ /* 0x000fe40000800000 */
[----:B------:R-:W-:Y:S01]  /*f700*/  UMOV UR8, UR7 ;  /* 0x0000000700087c82 */ /* 0x000fe20008000000 */
[----:B------:R-:W-:Y:S01]  /*f710*/  SEL R3, R3, RZ, P1 ;  /* 0x000000ff03037207 */ /* 0x000fe20000800000 */
[----:B------:R0:W-:Y:S01]  /*f720*/  UTMALDG.3D [UR8], [UR14], desc[UR16] ;  /* 0x000010080e0075b4 */ /* 0x0001e20008011000 */
[----:B------:R-:W-:Y:S01]  /*f730*/  LOP3.LUT R2, R2, R5, RZ, 0x3c, !PT ;  /* 0x0000000502027212 */ /* 0x000fe200078e3cff */
[----:B0-----:R-:W-:Y:S01]  /*f740*/  UMOV UR8, UR19 ;  /* 0x0000001300087c82 */ /* 0x001fe20008000000 */
[----:B------:R-:W-:Y:S02]  /*f750*/  UMOV UR11, UR21 ;  /* 0x00000015000b7c82 */ /* 0x000fe40008000000 */
[----:B------:R0:W-:Y:S02]  /*f760*/  UTMALDG.3D [UR8], [UR28], desc[UR16] ;  /* 0x000010081c0075b4 */ /* 0x0001e40008011000 */
[----:B0-----:R-:W-:Y:S05]  /*f770*/  @P3 BRA `(.L_x_304) ;  /* 0xfffffffc00443947 */ /* 0x001fea000383ffff */
.L_x_300:
[----:B------:R-:W-:Y:S05]  /*f780*/  BSYNC B1 ;  /* 0x0000000000017941 */ /* 0x000fea0003800000 */
.L_x_299:
[----:B------:R-:W2:Y:S01]  /*f790*/  LDL.LU R15, [R1+0x78] ;  /* 0x00007800010f7983 */ /* 0x000ea20000300800 */
[----:B------:R-:W-:Y:S01]  /*f7a0*/  LOP3.LUT P5, RZ, R9, 0xff, RZ, 0xc0, !PT ;  /* 0x000000ff09ff7812 */ /* 0x000fe200078ac0ff */
[----:B------:R-:W-:Y:S01]  /*f7b0*/  VIADD R8, R8, UR20 ;  /* 0x0000001408087c36 */ /* 0x000fe20008000000 */
[----:B------:R-:W-:Y:S01]  /*f7c0*/  ULDC.64 UR8, c[0x0][0x650] ;  /* 0x0001940000087ab9 */ /* 0x000fe20000000a00 */
[----:B------:R-:W3:Y:S01]  /*f7d0*/  LDL.LU R13, [R1+0x7c] ;  /* 0x00007c00010d7983 */ /* 0x000ee20000300800 */
[----:B------:R-:W-:Y:S01]  /*f7e0*/  IMAD.U32 R5, RZ, RZ, UR20 ;  /* 0x00000014ff057e24 */ /* 0x000fe2000f8e00ff */
[----:B------:R-:W-:Y:S01]  /*f7f0*/  UISETP.GE.U32.AND UP0, UPT, UR20, 0x6, UPT ;  /* 0x000000061400788c */ /* 0x000fe2000bf06070 */
[----:B------:R-:W-:Y:S01]  /*f800*/  ISETP.GT.U32.AND P1, PT, R8, 0x5, PT ;  /* 0x000000050800780c */ /* 0x000fe20003f24070 */
[----:B------:R-:W-:Y:S01]  /*f810*/  BSSY B1, `(.L_x_305) ;  /* 0x000006c000017945 */ /* 0x000fe20003800000 */
[----:B------:R-:W-:Y:S01]  /*f820*/  IMAD.MOV.U32 R6, RZ, RZ, -0x1 ;  /* 0xffffffffff067424 */ /* 0x000fe200078e00ff */
[----:B------:R-:W-:Y:S01]  /*f830*/  PRMT R9, RZ, 0x7610, R9 ;  /* 0x00007610ff097816 */ /* 0x000fe20000000009 */
[----:B------:R-:W-:Y:S01]  /*f840*/  IMAD.MOV.U32 R11, RZ, RZ, -0x1 ;  /* 0xffffffffff0b7424 */ /* 0x000fe200078e00ff */
[----:B------:R-:W-:-:S02]  /*f850*/  ISETP.LT.U32.AND P1, PT, R5, 0x6, P1 ;  /* 0x000000060500780c */ /* 0x000fc40000f21070 */
[----:B------:R-:W0:Y:S01]  /*f860*/  @P5 S2R R3, SR_CgaCtaId ;  /* 0x0000000000035919 */ /* 0x000e220000008800 */
[----:B------:R-:W-:Y:S02]  /*f870*/  @P5 MOV R2, 0x400 ;  /* 0x0000040000025802 */ /* 0x000fe40000000f00 */
[----:B------:R-:W-:Y:S02]  /*f880*/  PLOP3.LUT P3, PT, PT, PT, UP0, 0x80, 0x0 ;  /* 0x000000000000781c */ /* 0x000fe40003f6f008 */
[----:B0-----:R-:W-:Y:S01]  /*f890*/  @P5 LEA R4, R3, R2, 0x18 ;  /* 0x0000000203045211 */ /* 0x001fe200078ec0ff */
[----:B------:R-:W-:-:S03]  /*f8a0*/  IMAD.WIDE.U32 R2, R8, -0x55555555, RZ ;  /* 0xaaaaaaab08027825 */ /* 0x000fc600078e00ff */
[----:B------:R0:W-:Y:S02]  /*f8b0*/  @P5 SYNCS.ARRIVE.TRANS64.A1T0 RZ, [R4+URZ+0x78], RZ ;  /* 0x000078ff04ff59a7 */ /* 0x0001e4000810003f */
[----:B------:R-:W-:Y:S02]  /*f8c0*/  SHF.R.U32.HI R5, RZ, 0x2, R3 ;  /* 0x00000002ff057819 */ /* 0x000fe40000011603 */
[----:B------:R-:W-:Y:S02]  /*f8d0*/  SEL R3, RZ, 0x1, !P1 ;  /* 0x00000001ff037807 */ /* 0x000fe40004800000 */
[----:B------:R-:W-:Y:S01]  /*f8e0*/  PRMT R2, RZ, 0x7610, R2 ;  /* 0x00007610ff027816 */ /* 0x000fe20000000002 */
[----:B------:R-:W-:Y:S01]  /*f8f0*/  IMAD R8, R5, -0x6, R8 ;  /* 0xfffffffa05087824 */ /* 0x000fe200078e0208 */
[----:B------:R-:W-:-:S04]  /*f900*/  LOP3.LUT R0, R0, R3, RZ, 0x3c, !PT ;  /* 0x0000000300007212 */ /* 0x000fc800078e3cff */
[----:B------:R-:W-:Y:S01]  /*f910*/  @P3 LOP3.LUT R0, R0, 0x1, R5, 0x78, !PT ;  /* 0x0000000100003812 */ /* 0x000fe200078e7805 */
[----:B------:R-:W-:Y:S01]  /*f920*/  IMAD.MOV.U32 R5, RZ, RZ, -0x1 ;  /* 0xffffffffff057424 */ /* 0x000fe200078e00ff */
[----:B---3--:R-:W-:-:S04]  /*f930*/  IADD3 R13, P5, R13, UR22, RZ ;  /* 0x000000160d0d7c10 */ /* 0x008fc8000ffbe0ff */
[----:B--2---:R-:W-:Y:S01]  /*f940*/  IADD3.X R15, R15, UR18, RZ, P5, !PT ;  /* 0x000000120f0f7c10 */ /* 0x004fe2000affe4ff */
[----:B------:R0:W-:Y:S01]  /*f950*/  STL [R1+0x7c], R13 ;  /* 0x00007c0d01007387 */ /* 0x0001e20000100800 */
[----:B------:R-:W-:-:S03]  /*f960*/  ISETP.GE.U32.AND P1, PT, R13, UR8, PT ;  /* 0x000000080d007c0c */ /* 0x000fc6000bf26070 */
[----:B------:R0:W-:Y:S01]  /*f970*/  STL [R1+0x78], R15 ;  /* 0x0000780f01007387 */ /* 0x0001e20000100800 */
[----:B------:R-:W-:-:S13]  /*f980*/  ISETP.GE.U32.AND.EX P1, PT, R15, UR9, PT, P1 ;  /* 0x000000090f007c0c */ /* 0x000fda000bf26110 */
[----:B0-----:R-:W-:Y:S05]  /*f990*/  @P1 BRA `(.L_x_306) ;  /* 0x00000004004c1947 */ /* 0x001fea0003800000 */
[----:B------:R-:W-:Y:S01]  /*f9a0*/  ULDC.64 UR8, c[0x0][0x628] ;  /* 0x00018a0000087ab9 */ /* 0x000fe20000000a00 */
[----:B------:R-:W0:Y:S01]  /*f9b0*/  S2R R12, SR_CTAID.X ;  /* 0x00000000000c7919 */ /* 0x000e220000002500 */
[----:B------:R-:W-:Y:S01]  /*f9c0*/  ISETP.NE.U32.AND P1, PT, RZ, UR8, PT ;  /* 0x00000008ff007c0c */ /* 0x000fe2000bf25070 */
[----:B------:R-:W-:Y:S01]  /*f9d0*/  ULDC UR10, c[0x0][0x630] ;  /* 0x00018c00000a7ab9 */ /* 0x000fe20000000800 */
[----:B------:R-:W-:Y:S01]  /*f9e0*/  IMAD.MOV.U32 R2, RZ, RZ, R13 ;  /* 0x000000ffff027224 */ /* 0x000fe200078e000d */
[----:B------:R-:W1:Y:S01]  /*f9f0*/  S2R R10, SR_CTAID.Y ;  /* 0x00000000000a7919 */ /* 0x000e620000002600 */
[----:B------:R-:W-:Y:S01]  /*fa00*/  ISETP.NE.AND.EX P1, PT, RZ, UR9, PT, P1 ;  /* 0x00000009ff007c0c */ /* 0x000fe2000bf25310 */
[----:B------:R-:W-:-:S12]  /*fa10*/  IMAD.MOV.U32 R3, RZ, RZ, R15 ;  /* 0x000000ffff037224 */ /* 0x000fd800078e000f */
[----:B------:R-:W-:Y:S05]  /*fa20*/  @!P1 BRA `(.L_x_307) ;  /* 0x0000000000289947 */ /* 0x000fea0003800000 */
[----:B------:R-:W-:Y:S02]  /*fa30*/  ULDC UR7, c[0x0][0x634] ;  /* 0x00018d0000077ab9 */ /* 0x000fe40000000800 */
[----:B------:R-:W-:-:S05]  /*fa40*/  IADD3 R7, P1, R13, UR7, RZ ;  /* 0x000000070d077c10 */ /* 0x000fca000ff3e0ff */
[----:B------:R-:W-:-:S04]  /*fa50*/  IMAD.X R11, RZ, RZ, R15, P1 ;  /* 0x000000ffff0b7224 */ /* 0x000fc800008e060f */
[----:B------:R-:W-:-:S04]  /*fa60*/  IMAD.WIDE.U32 R4, R11, UR8, RZ ;  /* 0x000000080b047c25 */ /* 0x000fc8000f8e00ff */
[----:B------:R-:W-:-:S04]  /*fa70*/  IMAD.WIDE.U32 R4, P1, R7, UR9, R4 ;  /* 0x0000000907047c25 */ /* 0x000fc8000f820004 */
[----:B------:R-:W-:-:S04]  /*fa80*/  IMAD.WIDE.U32 R6, R7, UR8, RZ ;  /* 0x0000000807067c25 */ /* 0x000fc8000f8e00ff */
[----:B------:R-:W-:Y:S01]  /*fa90*/  IMAD.X R3, RZ, RZ, RZ, P1 ;  /* 0x000000ffff037224 */ /* 0x000fe200008e06ff */
[----:B------:R-:W-:Y:S01]  /*faa0*/  IADD3 RZ, P1, R7, R4, RZ ;  /* 0x0000000407ff7210 */ /* 0x000fe20007f3e0ff */
[----:B------:R-:W-:-:S04]  /*fab0*/  IMAD.MOV.U32 R2, RZ, RZ, R5 ;  /* 0x000000ffff027224 */ /* 0x000fc800078e0005 */
[----:B------:R-:W-:-:S08]  /*fac0*/  IMAD.WIDE.U32.X R2, R11, UR9, R2, P1 ;  /* 0x000000090b027c25 */ /* 0x000fd000088e0402 */
.L_x_307:
[--C-:B------:R-:W-:Y:S01]  /*fad0*/  SHF.R.U64 R11, R2, UR10, R3.reuse ;  /* 0x0000000a020b7c19 */ /* 0x100fe20008001203 */
[----:B------:R-:W-:Y:S01]  /*fae0*/  ULDC.64 UR8, c[0x0][0x620] ;  /* 0x0001880000087ab9 */ /* 0x000fe20000000a00 */
[----:B------:R-:W-:Y:S01]  /*faf0*/  SHF.R.U32.HI R2, RZ, UR10, R3 ;  /* 0x0000000aff027c19 */ /* 0x000fe20008011603 */
[----:B------:R-:W-:Y:S01]  /*fb00*/  IMAD.MOV.U32 R3, RZ, RZ, R15 ;  /* 0x000000ffff037224 */ /* 0x000fe200078e000f */
[----:B------:R-:W-:Y:S01]  /*fb10*/  IADD3 R5, P1, RZ, -R11, RZ ;  /* 0x8000000bff057210 */ /* 0x000fe20007f3e0ff */
[----:B------:R-:W-:Y:S01]  /*fb20*/  ULDC UR7, c[0x0][0x150] ;  /* 0x0000540000077ab9 */ /* 0x000fe20000000800 */
[----:B0-----:R-:W-:Y:S01]  /*fb30*/  I2FP.F32.U32 R6, R12 ;  /* 0x0000000c00067245 */ /* 0x001fe20000201000 */
[----:B------:R-:W0:Y:S01]  /*fb40*/  LDC R7, c[0x0][0x144] ;  /* 0x00005100ff077b82 */ /* 0x000e220000000800 */
[----:B------:R-:W-:Y:S01]  /*fb50*/  ULDC.64 UR10, c[0x0][0x640] ;  /* 0x00019000000a7ab9 */ /* 0x000fe20000000a00 */
[----:B------:R-:W-:Y:S01]  /*fb60*/  IMAD.X R2, RZ, RZ, ~R2, P1 ;  /* 0x000000ffff027224 */ /* 0x000fe200008e0e02 */
[----:B------:R-:W-:Y:S01]  /*fb70*/  ISETP.NE.U32.AND P1, PT, RZ, UR10, PT ;  /* 0x0000000aff007c0c */ /* 0x000fe2000bf25070 */
[----:B------:R-:W-:Y:S01]  /*fb80*/  FMUL R6, R6, UR7 ;  /* 0x0000000706067c20 */ /* 0x000fe20008400000 */
[----:B------:R-:W-:Y:S01]  /*fb90*/  ULDC UR7, c[0x0][0x618] ;  /* 0x0001860000077ab9 */ /* 0x000fe20000000800 */
[----:B------:R-:W-:Y:S01]  /*fba0*/  IMAD R4, R2, UR8, RZ ;  /* 0x0000000802047c24 */ /* 0x000fe2000f8e02ff */
[----:B------:R-:W-:Y:S01]  /*fbb0*/  ISETP.NE.AND.EX P1, PT, RZ, UR11, PT, P1 ;  /* 0x0000000bff007c0c */ /* 0x000fe2000bf25310 */
[----:B------:R-:W-:Y:S01]  /*fbc0*/  IMAD.MOV.U32 R2, RZ, RZ, R13 ;  /* 0x000000ffff027224 */ /* 0x000fe200078e000d */
[----:B------:R-:W2:Y:S01]  /*fbd0*/  LDC R15, c[0x0][0x148] ;  /* 0x00005200ff0f7b82 */ /* 0x000ea20000000800 */
[----:B------:R-:W3:Y:S02]  /*fbe0*/  F2I.U32.TRUNC.NTZ R6, R6 ;  /* 0x0000000600067305 */ /* 0x000ee4000020f000 */
[----:B------:R-:W-:Y:S01]  /*fbf0*/  IMAD.WIDE.U32 R2, R5, UR8, R2 ;  /* 0x0000000805027c25 */ /* 0x000fe2000f8e0002 */
[----:B------:R-:W-:-:S03]  /*fc00*/  ULDC UR8, c[0x0][0x154] ;  /* 0x0000550000087ab9 */ /* 0x000fc60000000800 */
[----:B------:R-:W-:Y:S01]  /*fc10*/  IMAD R5, R5, UR9, R4 ;  /* 0x0000000905057c24 */ /* 0x000fe2000f8e0204 */
[----:B------:R-:W-:-:S03]  /*fc20*/  ULDC UR9, c[0x0][0x608] ;  /* 0x0001820000097ab9 */ /* 0x000fc60000000800 */
[----:B------:R-:W-:-:S05]  /*fc30*/  IMAD.IADD R3, R3, 0x1, R5 ;  /* 0x0000000103037824 */ /* 0x000fca00078e0205 */
[----:B------:R-:W-:Y:S01]  /*fc40*/  SHF.R.U64 R13, R2, UR7, R3 ;  /* 0x00000007020d7c19 */ /* 0x000fe20008001203 */
[----:B---3--:R-:W-:Y:S01]  /*fc50*/  IMAD.MOV R6, RZ, RZ, -R6 ;  /* 0x000000ffff067224 */ /* 0x008fe200078e0a06 */
[----:B-1----:R-:W-:-:S03]  /*fc60*/  I2FP.F32.U32 R2, R10 ;  /* 0x0000000a00027245 */ /* 0x002fc60000201000 */
[----:B0-----:R-:W-:Y:S02]  /*fc70*/  IMAD R19, R7, R6, R12 ;  /* 0x0000000607137224 */ /* 0x001fe400078e020c */
[----:B------:R-:W-:Y:S01]  /*fc80*/  FMUL R4, R2, UR8 ;  /* 0x0000000802047c20 */ /* 0x000fe20008400000 */
[----:B------:R-:W-:Y:S01]  /*fc90*/  SHF.R.U32.HI R2, RZ, UR7, R3 ;  /* 0x00000007ff027c19 */ /* 0x000fe20008011603 */
[----:B------:R-:W-:Y:S02]  /*fca0*/  ULDC UR7, c[0x0][0x658] ;  /* 0x0001960000077ab9 */ /* 0x000fe40000000800 */
[----:B------:R0:W1:Y:S01]  /*fcb0*/  F2I.U32.TRUNC.NTZ R18, R4 ;  /* 0x0000000400127305 */ /* 0x000062000020f000 */
[--C-:B------:R-:W-:Y:S02]  /*fcc0*/  SHF.R.U64 R16, R13, UR9, R2.reuse ;  /* 0x000000090d107c19 */ /* 0x100fe40008001202 */
[----:B------:R-:W-:-:S04]  /*fcd0*/  SHF.R.U32.HI R3, RZ, UR9, R2 ;  /* 0x00000009ff037c19 */ /* 0x000fc80008011602 */
[--C-:B------:R-:W-:Y:S02]  /*fce0*/  SHF.R.U64 R14, R16, UR7, R3.reuse ;  /* 0x00000007100e7c19 */ /* 0x100fe40008001203 */
[----:B------:R-:W-:-:S03]  /*fcf0*/  SHF.R.U32.HI R3, RZ, UR7, R3 ;  /* 0x00000007ff037c19 */ /* 0x000fc60008011603 */
[----:B------:R-:W-:Y:S01]  /*fd00*/  IMAD.MOV.U32 R2, RZ, RZ, R14 ;  /* 0x000000ffff027224 */ /* 0x000fe200078e000e */
[----:B0-2---:R-:W-:Y:S06]  /*fd10*/  @!P1 BRA `(.L_x_308) ;  /* 0x0000000000289947 */ /* 0x005fec0003800000 */
        /* <DEDUP_REMOVED lines=10> */
.L_x_308:
[----:B------:R-:W-:Y:S01]  /*fdc0*/  ULDC UR7, c[0x0][0x648] ;  /* 0x0001920000077ab9 */ /* 0x000fe20000000800 */
[----:B-1----:R-:W-:Y:S01]  /*fdd0*/  IMAD.MOV R18, RZ, RZ, -R18 ;  /* 0x000000ffff127224 */ /* 0x002fe200078e0a12 */
[----:B------:R-:W-:Y:S01]  /*fde0*/  SHF.R.U64 R3, R2, UR7, R3 ;  /* 0x0000000702037c19 */ /* 0x000fe20008001203 */
[----:B------:R-:W-:Y:S01]  /*fdf0*/  ULDC UR7, c[0x0][0x638] ;  /* 0x00018e0000077ab9 */ /* 0x000fe20000000800 */
[----:B------:R-:W-:Y:S01]  /*fe00*/  LOP3.LUT R2, R16, UR6, RZ, 0xc0, !PT ;  /* 0x0000000610027c12 */ /* 0x000fe2000f8ec0ff */
[----:B------:R-:W-:Y:S01]  /*fe10*/  @P4 IMAD R19, R15, R18, R10 ;  /* 0x000000120f134224 */ /* 0x000fe200078e020a */
[----:B------:R-:W-:Y:S01]  /*fe20*/  LOP3.LUT R13, R13, UR4, RZ, 0xc0, !PT ;  /* 0x000000040d0d7c12 */ /* 0x000fe2000f8ec0ff */
[----:B------:R-:W-:Y:S01]  /*fe30*/  IMAD.MOV R5, RZ, RZ, -R3 ;  /* 0x000000ffff057224 */ /* 0x000fe200078e0a03 */
[----:B------:R-:W-:Y:S01]  /*fe40*/  ULDC UR8, c[0x0][0x610] ;  /* 0x0001840000087ab9 */ /* 0x000fe20000000800 */
[----:B------:R-:W-:Y:S02]  /*fe50*/  IMAD R2, R3, UR5, R2 ;  /* 0x0000000503027c24 */ /* 0x000fe4000f8e0202 */
[----:B------:R-:W-:Y:S01]  /*fe60*/  IMAD R14, R5, UR7, R14 ;  /* 0x00000007050e7c24 */ /* 0x000fe2000f8e020e */
[----:B------:R-:W-:Y:S01]  /*fe70*/  ULDC UR7, c[0x0][0x600] ;  /* 0x0001800000077ab9 */ /* 0x000fe20000000800 */
[----:B------:R-:W-:-:S02]  /*fe80*/  IMAD R5, R2, UR8, R19 ;  /* 0x0000000802057c24 */ /* 0x000fc4000f8e0213 */
[----:B------:R-:W-:Y:S02]  /*fe90*/  IMAD R14, R14, UR7, R13 ;  /* 0x000000070e0e7c24 */ /* 0x000fe4000f8e020d */
[----:B------:R-:W-:-:S03]  /*fea0*/  IMAD.MOV.U32 R2, RZ, RZ, 0x1 ;  /* 0x00000001ff027424 */ /* 0x000fc600078e00ff */
[----:B------:R-:W-:Y:S02]  /*feb0*/  SEL R6, R14, R5, !P4 ;  /* 0x000000050e067207 */ /* 0x000fe40006000000 */
[----:B------:R-:W-:-:S07]  /*fec0*/  SEL R5, R5, R14, !P4 ;  /* 0x0000000e05057207 */ /* 0x000fce0006000000 */
.L_x_306:
[----:B------:R-:W-:Y:S05]  /*fed0*/  BSYNC B1 ;  /* 0x0000000000017941 */ /* 0x000fea0003800000 */
.L_x_305:
[----:B------:R-:W-:-:S13]  /*fee0*/  LOP3.LUT P1, RZ, R2, 0xff, RZ, 0xc0, !PT ;  /* 0x000000ff02ff7812 */ /* 0x000fda000782c0ff */
[----:B------:R-:W-:Y:S05]  /*fef0*/  @P1 BRA `(.L_x_309) ;  /* 0xfffffff400301947 */ /* 0x000fea000383ffff */
[----:B------:R-:W-:Y:S05]  /*ff00*/  BSYNC B0 ;  /* 0x0000000000007941 */ /* 0x000fea0003800000 */
.L_x_297:
[----:B------:R-:W-:-:S03]  /*ff10*/  UMOV UR7, 0xffffffff ;  /* 0xffffffff00077882 */ /* 0x000fc60000000000 */
[----:B------:R-:W-:Y:S05]  /*ff20*/  BRA.DIV UR7, `(.L_x_310) ;  /* 0x0000000607707947 */ /* 0x000fea000b800000 */
[----:B------:R-:W-:-:S13]  /*ff30*/  ELECT P0, URZ, PT ;  /* 0x00000000003f782f */ /* 0x000fda0003800000 */
.L_x_326:
[----:B------:R-:W-:Y:S04]  /*ff40*/  BSSY B0, `(.L_x_311) ;  /* 0x000003e000007945 */ /* 0x000fe80003800000 */
[----:B------:R-:W-:Y:S05]  /*ff50*/  @!P0 BRA `(.L_x_312) ;  /* 0x0000000000f08947 */ /* 0x000fea0003800000 */
[----:B------:R-:W-:-:S04]  /*ff60*/  ULOP3.LUT UR7, UR13, 0x2, URZ, 0xfc, !UPT ;  /* 0x000000020d077892 */ /* 0x000fc8000f8efc3f */
[----:B------:R-:W-:-:S06]  /*ff70*/  UISETP.NE.AND UP0, UPT, UR7, 0x3, UPT ;  /* 0x000000030700788c */ /* 0x000fcc000bf05270 */
[----:B------:R-:W-:-:S13]  /*ff80*/  PLOP3.LUT P0, PT, PT, PT, UP0, 0x80, 0x0 ;  /* 0x000000000000781c */ /* 0x000fda0003f0f008 */
[----:B------:R-:W-:Y:S05]  /*ff90*/  @!P0 BRA `(.L_x_313) ;  /* 0x0000000000048947 */ /* 0x000fea0003800000 */
[----:B------:R-:W-:Y:S01]  /*ffa0*/  BPT.TRAP 0x1 ;  /* 0x000000040000795c */ /* 0x000fe20000300000 */
.L_x_313:
[----:B------:R-:W0:Y:S01]  /*ffb0*/  S2R R3, SR_CgaCtaId ;  /* 0x0000000000037919 */ /* 0x000e220000008800 */
[----:B------:R-:W-:-:S04]  /*ffc0*/  MOV R2, 0x400 ;  /* 0x0000040000027802 */ /* 0x000fc80000000f00 */
[----:B0-----:R-:W-:Y:S02]  /*ffd0*/  LEA R3, R3, R2, 0x18 ;  /* 0x0000000203037211 */ /* 0x001fe400078ec0ff */
[----:B------:R-:W-:-:S03]  /*ffe0*/  SHF.L.U32 R2, R0, 0x1f, RZ ;  /* 0x0000001f00027819 */ /* 0x000fc600000006ff */
[----:B------:R-:W-:-:S04]  /*fff0*/  VIADD R3, R3, 0x30 ;  /* 0x0000003003037836 */ /* 0x000fc80000000000 */
[C---:B------:R-:W-:Y:S02]  /*10000*/  IMAD R7, R8.reuse, 0x8, R3 ;  /* 0x0000000808077824 */ /* 0x040fe400078e0203 */
[----:B------:R-:W-:Y:S02]  /*10010*/  VIADD R8, R8, 0x1 ;  /* 0x0000000108087836 */ /* 0x000fe40000000000 */
[----:B------:R-:W0:Y:S03]  /*10020*/  SYNCS.PHASECHK.TRANS64.TRYWAIT P0, [R7+URZ], R2 ;  /* 0x00000002070075a7 */ /* 0x000e26000800017f */
[----:B------:R-:W-:-:S04]  /*10030*/  ISETP.NE.AND P1, PT, R8, 0x6, PT ;  /* 0x000000060800780c */ /* 0x000fc80003f25270 */
[----:B------:R-:W-:Y:S02]  /*10040*/  SEL R5, RZ, 0x1, P1 ;  /* 0x00000001ff057807 */ /* 0x000fe40000800000 */
[----:B------:R-:W-:Y:S02]  /*10050*/  SEL R8, R8, RZ, P1 ;  /* 0x000000ff08087207 */ /* 0x000fe40000800000 */
[----:B------:R-:W-:-:S03]  /*10060*/  LOP3.LUT R5, R0, R5, RZ, 0x3c, !PT ;  /* 0x0000000500057212 */ /* 0x000fc600078e3cff */
[----:B------:R-:W-:Y:S01]  /*10070*/  IMAD R9, R8, 0x8, R3 ;  /* 0x0000000808097824 */ /* 0x000fe200078e0203 */
[----:B------:R-:W-:Y:S01]  /*10080*/  SHF.L.U32 R4, R5, 0x1f, RZ ;  /* 0x0000001f05047819 */ /* 0x000fe200000006ff */
[----:B0-----:R-:W-:Y:S06]  /*10090*/  @!P0 BRA `(.L_x_314) ;  /* 0x0000000400388947 */ /* 0x001fec0003800000 */
.L_x_327:
[----:B------:R-:W1:Y:S01]  /*100a0*/  SYNCS.PHASECHK.TRANS64.TRYWAIT P0, [R9+URZ], R4 ;  /* 0x00000004090075a7 */ /* 0x000e62000800017f */
[----:B------:R-:W-:-:S05]  /*100b0*/  VIADD R0, R8, 0x1 ;  /* 0x0000000108007836 */ /* 0x000fca0000000000 */
[----:B------:R-:W-:-:S04]  /*100c0*/  ISETP.NE.AND P1, PT, R0, 0x6, PT ;  /* 0x000000060000780c */ /* 0x000fc80003f25270 */
[----:B0-----:R-:W-:Y:S02]  /*100d0*/  SEL R2, RZ, 0x1, P1 ;  /* 0x00000001ff027807 */ /* 0x001fe40000800000 */
[----:B------:R-:W-:Y:S02]  /*100e0*/  SEL R0, R0, RZ, P1 ;  /* 0x000000ff00007207 */ /* 0x000fe40000800000 */
[----:B------:R-:W-:-:S03]  /*100f0*/  LOP3.LUT R7, R5, R2, RZ, 0x3c, !PT ;  /* 0x0000000205077212 */ /* 0x000fc600078e3cff */
[----:B------:R-:W-:Y:S01]  /*10100*/  IMAD R6, R0, 0x8, R3 ;  /* 0x0000000800067824 */ /* 0x000fe200078e0203 */
[----:B------:R-:W-:Y:S01]  /*10110*/  SHF.L.U32 R5, R7, 0x1f, RZ ;  /* 0x0000001f07057819 */ /* 0x000fe200000006ff */
[----:B-1----:R-:W-:Y:S06]  /*10120*/  @!P0 BRA `(.L_x_315) ;  /* 0x0000000400288947 */ /* 0x002fec0003800000 */
.L_x_328:
[----:B------:R-:W1:Y:S01]  /*10130*/  SYNCS.PHASECHK.TRANS64.TRYWAIT P0, [R6+URZ], R5 ;  /* 0x00000005060075a7 */ /* 0x000e62000800017f */
[----:B------:R-:W-:-:S05]  /*10140*/  VIADD R0, R0, 0x1 ;  /* 0x0000000100007836 */ /* 0x000fca0000000000 */
[----:B------:R-:W-:-:S04]  /*10150*/  ISETP.NE.AND P1, PT, R0, 0x6, PT ;  /* 0x000000060000780c */ /* 0x000fc80003f25270 */
[----:B------:R-:W-:Y:S02]  /*10160*/  SEL R2, RZ, 0x1, P1 ;  /* 0x00000001ff027807 */ /* 0x000fe40000800000 */
[----:B------:R-:W-:Y:S02]  /*10170*/  SEL R0, R0, RZ, P1 ;  /* 0x000000ff00007207 */ /* 0x000fe40000800000 */
[----:B------:R-:W-:-:S03]  /*10180*/  LOP3.LUT R7, R7, R2, RZ, 0x3c, !PT ;  /* 0x0000000207077212 */ /* 0x000fc600078e3cff */
[----:B0-----:R-:W-:Y:S01]  /*10190*/  IMAD R9, R0, 0x8, R3 ;  /* 0x0000000800097824 */ /* 0x001fe200078e0203 */
[----:B------:R-:W-:Y:S01]  /*101a0*/  SHF.L.U32 R4, R7, 0x1f, RZ ;  /* 0x0000001f07047819 */ /* 0x000fe200000006ff */
[----:B-1----:R-:W-:Y:S06]  /*101b0*/  @!P0 BRA `(.L_x_316) ;  /* 0x0000000400188947 */ /* 0x002fec0003800000 */
.L_x_329:
        /* <DEDUP_REMOVED lines=9> */
.L_x_330:
[----:B------:R-:W1:Y:S01]  /*10250*/  SYNCS.PHASECHK.TRANS64.TRYWAIT P0, [R6+URZ], R5 ;  /* 0x00000005060075a7 */ /* 0x000e62000800017f */
[----:B------:R-:W-:-:S05]  /*10260*/  VIADD R0, R0, 0x1 ;  /* 0x0000000100007836 */ /* 0x000fca0000000000 */
[----:B------:R-:W-:-:S04]  /*10270*/  ISETP.NE.AND P1, PT, R0, 0x6, PT ;  /* 0x000000060000780c */ /* 0x000fc80003f25270 */
[----:B------:R-:W-:Y:S02]  /*10280*/  SEL R2, RZ, 0x1, P1 ;  /* 0x00000001ff027807 */ /* 0x000fe40000800000 */
[----:B------:R-:W-:Y:S02]  /*10290*/  SEL R0, R0, RZ, P1 ;  /* 0x000000ff00007207 */ /* 0x000fe40000800000 */
[----:B------:R-:W-:Y:S01]  /*102a0*/  LOP3.LUT R2, R7, R2, RZ, 0x3c, !PT ;  /* 0x0000000207027212 */ /* 0x000fe200078e3cff */
[----:B-1----:R-:W-:Y:S06]  /*102b0*/  @!P0 BRA `(.L_x_318) ;  /* 0x0000000400008947 */ /* 0x002fec0003800000 */
.L_x_331:
[----:B------:R-:W-:Y:S01]  /*102c0*/  IMAD R3, R0, 0x8, R3 ;  /* 0x0000000800037824 */ /* 0x000fe200078e0203 */
[----:B------:R-:W-:-:S07]  /*102d0*/  SHF.L.U32 R0, R2, 0x1f, RZ ;  /* 0x0000001f02007819 */ /* 0x000fce00000006ff */
.L_x_319:
[----:B--2---:R2:W3:Y:S02]  /*102e0*/  SYNCS.PHASECHK.TRANS64.TRYWAIT P0, [R3+URZ], R0 ;  /* 0x00000000030075a7 */ /* 0x0044e4000800017f */
[----:B---3--:R-:W-:Y:S05]  /*102f0*/  @!P0 NANOSLEEP.SYNCS 0x989680 ;  /* 0x009896800000895d */ /* 0x008fea0003900000 */
[----:B------:R-:W3:Y:S02]  /*10300*/  @!P0 SYNCS.PHASECHK.TRANS64 P0, [R3+URZ], R0 ;  /* 0x00000000030085a7 */ /* 0x000ee4000800007f */
[----:B---3--:R-:W-:Y:S05]  /*10310*/  @!P0 BRA `(.L_x_319) ;  /* 0xfffffffc00f08947 */ /* 0x008fea000383ffff */
.L_x_312:
[----:B------:R-:W-:Y:S05]  /*10320*/  BSYNC B0 ;  /* 0x0000000000007941 */ /* 0x000fea0003800000 */
.L_x_311:
[----:B------:R-:W-:Y:S05]  /*10330*/  EXIT ;  /* 0x000000000000794d */ /* 0x000fea0003800000 */
.L_x_17:
[----:B-1----:R-:W-:-:S04]  /*10340*/  IMAD.U32 R3, RZ, RZ, UR6 ;  /* 0x00000006ff037e24 */ /* 0x002fc8000f8e00ff */
[----:B------:R1:W2:Y:S03]  /*10350*/  SYNCS.PHASECHK.TRANS64.TRYWAIT P0, [R3+URZ], R0 ;  /* 0x00000000030075a7 */ /* 0x0002a6000800017f */
[----:B--2---:R-:W-:Y:S05]  /*10360*/  @!P0 NANOSLEEP.SYNCS 0x989680 ;  /* 0x009896800000895d */ /* 0x004fea0003900000 */
[----:B------:R-:W2:Y:S02]  /*10370*/  @!P0 SYNCS.PHASECHK.TRANS64 P0, [R3+URZ], R0 ;  /* 0x00000000030085a7 */ /* 0x000ea4000800007f */
[----:B--2---:R-:W-:Y:S05]  /*10380*/  @!P0 BRA `(.L_x_17) ;  /* 0xfffffffc00ec8947 */ /* 0x004fea000383ffff */
[----:B------:R-:W-:Y:S05]  /*10390*/  BRA `(.L_x_16) ;  /* 0xffffff1800007947 */ /* 0x000fea000383ffff */
.L_x_23:
[----:B-----5:R1:W-:Y:S02]  /*103a0*/  STL [R1+0x88], R0 ;  /* 0x0000880001007387 */ /* 0x0203e40000100800 */
[----:B-1----:R-:W-:-:S04]  /*103b0*/  IMAD.U32 R0, RZ, RZ, UR16 ;  /* 0x00000010ff007e24 */ /* 0x002fc8000f8e00ff */
[----:B------:R1:W2:Y:S03]  /*103c0*/  SYNCS.PHASECHK.TRANS64.TRYWAIT P0, [R0+URZ], R229 ;  /* 0x000000e5000075a7 */ /* 0x0002a6000800017f */
[----:B--2---:R-:W-:Y:S05]  /*103d0*/  @!P0 NANOSLEEP.SYNCS 0x989680 ;  /* 0x009896800000895d */ /* 0x004fea0003900000 */
[----:B------:R1:W2:Y:S02]  /*103e0*/  @!P0 SYNCS.PHASECHK.TRANS64 P0, [R0+URZ], R229 ;  /* 0x000000e5000085a7 */ /* 0x0002a4000800007f */
[----:B-1----:R1:W5:Y:S02]  /*103f0*/  LDL.LU R0, [R1+0x88] ;  /* 0x0000880001007983 */ /* 0x0023640000300800 */
[----:B-12---:R-:W-:Y:S05]  /*10400*/  @!P0 BRA `(.L_x_23) ;  /* 0xfffffffc00e48947 */ /* 0x006fea000383ffff */
[----:B------:R-:W-:Y:S05]  /*10410*/  BRA `(.L_x_22) ;  /* 0xffffff2800947947 */ /* 0x000fea000383ffff */
.L_x_298:
[----:B------:R-:W-:Y:S01]  /*10420*/  BSSY B1, `(.L_x_320) ;  /* 0x0000006000017945 */ /* 0x000fe20003800000 */
[----:B------:R-:W-:-:S07]  /*10430*/  IMAD.MOV.U32 R2, RZ, RZ, -0x1 ;  /* 0xffffffffff027424 */ /* 0x000fce00078e00ff */
[----:B------:R-:W-:Y:S05]  /*10440*/  WARPSYNC.COLLECTIVE R2, `(.L_x_321) ;  /* 0x00000000020c7348 */ /* 0x000fea0003c00000 */
[----:B------:R-:W-:Y:S02]  /*10450*/  ELECT P1, UR62, PT ;  /* 0x00000000003e782f */ /* 0x000fe40003820000 */
[----:B------:R-:W-:Y:S01]  /*10460*/  MOV R2, UR62 ;  /* 0x0000003e00027c02 */ /* 0x000fe20008000f00 */
[----:B------:R-:W-:Y:S10]  /*10470*/  ENDCOLLECTIVE ;  /* 0x000000000000791b */ /* 0x000ff40003800000 */
.L_x_321:
[----:B------:R-:W-:Y:S05]  /*10480*/  BSYNC B1 ;  /* 0x0000000000017941 */ /* 0x000fea0003800000 */
.L_x_320:
[----:B------:R-:W-:Y:S05]  /*10490*/  BRA `(.L_x_322) ;  /* 0xffffffec00d47947 */ /* 0x000fea000383ffff */
.L_x_301:
[----:B-1----:R1:W2:Y:S02]  /*104a0*/  SYNCS.PHASECHK.TRANS64.TRYWAIT P1, [R13+URZ+0x30], R4 ;  /* 0x000030040d0075a7 */ /* 0x0022a4000802017f */
[----:B--2---:R-:W-:Y:S05]  /*104b0*/  @!P1 NANOSLEEP.SYNCS 0x989680 ;  /* 0x009896800000995d */ /* 0x004fea0003900000 */
[----:B------:R-:W2:Y:S02]  /*104c0*/  @!P1 SYNCS.PHASECHK.TRANS64 P1, [R13+URZ+0x30], R4 ;  /* 0x000030040d0095a7 */ /* 0x000ea4000802007f */
[----:B--2---:R-:W-:Y:S05]  /*104d0*/  @!P1 BRA `(.L_x_301) ;  /* 0xfffffffc00f09947 */ /* 0x004fea000383ffff */
[----:B------:R-:W-:Y:S05]  /*104e0*/  BRA `(.L_x_323) ;  /* 0xfffffff000087947 */ /* 0x000fea000383ffff */
.L_x_310:
[----:B------:R-:W-:Y:S01]  /*104f0*/  BSSY B0, `(.L_x_324) ;  /* 0x0000006000007945 */ /* 0x000fe20003800000 */
[----:B------:R-:W-:-:S07]  /*10500*/  IMAD.MOV.U32 R2, RZ, RZ, -0x1 ;  /* 0xffffffffff027424 */ /* 0x000fce00078e00ff */
[----:B------:R-:W-:Y:S05]  /*10510*/  WARPSYNC.COLLECTIVE R2, `(.L_x_325) ;  /* 0x00000000020c7348 */ /* 0x000fea0003c00000 */
[----:B------:R-:W-:Y:S02]  /*10520*/  ELECT P1, UR62, PT ;  /* 0x00000000003e782f */ /* 0x000fe40003820000 */
[----:B------:R-:W-:Y:S01]  /*10530*/  MOV R2, UR62 ;  /* 0x0000003e00027c02 */ /* 0x000fe20008000f00 */
[----:B------:R-:W-:Y:S10]  /*10540*/  ENDCOLLECTIVE ;  /* 0x000000000000791b */ /* 0x000ff40003800000 */
.L_x_325:
[----:B------:R-:W-:Y:S05]  /*10550*/  BSYNC B0 ;  /* 0x0000000000007941 */ /* 0x000fea0003800000 */
.L_x_324:
[----:B------:R-:W-:Y:S01]  /*10560*/  PLOP3.LUT P0, PT, P1, PT, PT, 0x80, 0x0 ;  /* 0x000000000000781c */ /* 0x000fe20000f0f070 */
[----:B------:R-:W-:-:S12]  /*10570*/  BRA `(.L_x_326) ;  /* 0xfffffff800707947 */ /* 0x000fd8000383ffff */
.L_x_314:
[----:B0-----:R0:W1:Y:S02]  /*10580*/  SYNCS.PHASECHK.TRANS64.TRYWAIT P0, [R7+URZ], R2 ;  /* 0x00000002070075a7 */ /* 0x001064000800017f */
[----:B-1----:R-:W-:Y:S05]  /*10590*/  @!P0 NANOSLEEP.SYNCS 0x989680 ;  /* 0x009896800000895d */ /* 0x002fea0003900000 */
[----:B------:R-:W1:Y:S02]  /*105a0*/  @!P0 SYNCS.PHASECHK.TRANS64 P0, [R7+URZ], R2 ;  /* 0x00000002070085a7 */ /* 0x000e64000800007f */
[----:B-1----:R-:W-:Y:S05]  /*105b0*/  @!P0 BRA `(.L_x_314) ;  /* 0xfffffffc00f08947 */ /* 0x002fea000383ffff */
[----:B------:R-:W-:Y:S05]  /*105c0*/  BRA `(.L_x_327) ;  /* 0xfffffff800b47947 */ /* 0x000fea000383ffff */
.L_x_315:
[----:B0-----:R0:W1:Y:S02]  /*105d0*/  SYNCS.PHASECHK.TRANS64.TRYWAIT P0, [R9+URZ], R4 ;  /* 0x00000004090075a7 */ /* 0x001064000800017f */
[----:B-1----:R-:W-:Y:S05]  /*105e0*/  @!P0 NANOSLEEP.SYNCS 0x989680 ;  /* 0x009896800000895d */ /* 0x002fea0003900000 */
[----:B------:R-:W1:Y:S02]  /*105f0*/  @!P0 SYNCS.PHASECHK.TRANS64 P0, [R9+URZ], R4 ;  /* 0x00000004090085a7 */ /* 0x000e64000800007f */
[----:B-1----:R-:W-:Y:S05]  /*10600*/  @!P0 BRA `(.L_x_315) ;  /* 0xfffffffc00f08947 */ /* 0x002fea000383ffff */
[----:B------:R-:W-:Y:S05]  /*10610*/  BRA `(.L_x_328) ;  /* 0xfffffff800c47947 */ /* 0x000fea000383ffff */
.L_x_316:
[----:B0-----:R0:W1:Y:S02]  /*10620*/  SYNCS.PHASECHK.TRANS64.TRYWAIT P0, [R6+URZ], R5 ;  /* 0x00000005060075a7 */ /* 0x001064000800017f */
[----:B-1----:R-:W-:Y:S05]  /*10630*/  @!P0 NANOSLEEP.SYNCS 0x989680 ;  /* 0x009896800000895d */ /* 0x002fea0003900000 */
[----:B------:R-:W1:Y:S02]  /*10640*/  @!P0 SYNCS.PHASECHK.TRANS64 P0, [R6+URZ], R5 ;  /* 0x00000005060085a7 */ /* 0x000e64000800007f */
[----:B-1----:R-:W-:Y:S05]  /*10650*/  @!P0 BRA `(.L_x_316) ;  /* 0xfffffffc00f08947 */ /* 0x002fea000383ffff */
[----:B------:R-:W-:Y:S05]  /*10660*/  BRA `(.L_x_329) ;  /* 0xfffffff800d47947 */ /* 0x000fea000383ffff */
.L_x_317:
[----:B0-----:R0:W1:Y:S02]  /*10670*/  SYNCS.PHASECHK.TRANS64.TRYWAIT P0, [R9+URZ], R4 ;  /* 0x00000004090075a7 */ /* 0x001064000800017f */
[----:B-1----:R-:W-:Y:S05]  /*10680*/  @!P0 NANOSLEEP.SYNCS 0x989680 ;  /* 0x009896800000895d */ /* 0x002fea0003900000 */
[----:B------:R-:W1:Y:S02]  /*10690*/  @!P0 SYNCS.PHASECHK.TRANS64 P0, [R9+URZ], R4 ;  /* 0x00000004090085a7 */ /* 0x000e64000800007f */
[----:B-1----:R-:W-:Y:S05]  /*106a0*/  @!P0 BRA `(.L_x_317) ;  /* 0xfffffffc00f08947 */ /* 0x002fea000383ffff */
[----:B------:R-:W-:Y:S05]  /*106b0*/  BRA `(.L_x_330) ;  /* 0xfffffff800e47947 */ /* 0x000fea000383ffff */
.L_x_318:
[----:B-1----:R1:W2:Y:S02]  /*106c0*/  SYNCS.PHASECHK.TRANS64.TRYWAIT P0, [R6+URZ], R5 ;  /* 0x00000005060075a7 */ /* 0x0022a4000800017f */
[----:B--2---:R-:W-:Y:S05]  /*106d0*/  @!P0 NANOSLEEP.SYNCS 0x989680 ;  /* 0x009896800000895d */ /* 0x004fea0003900000 */
[----:B------:R-:W2:Y:S02]  /*106e0*/  @!P0 SYNCS.PHASECHK.TRANS64 P0, [R6+URZ], R5 ;  /* 0x00000005060085a7 */ /* 0x000ea4000800007f */
[----:B--2---:R-:W-:Y:S05]  /*106f0*/  @!P0 BRA `(.L_x_318) ;  /* 0xfffffffc00f08947 */ /* 0x004fea000383ffff */
[----:B------:R-:W-:Y:S05]  /*10700*/  BRA `(.L_x_331) ;  /* 0xfffffff800ec7947 */ /* 0x000fea000383ffff */
.L_x_332:
[----:B------:R-:W-:-:S00]  /*10710*/  BRA `(.L_x_332) ;  /* 0xfffffffc00fc7947 */ /* 0x000fc0000383ffff */
[----:B------:R-:W-:-:S00]  /*10720*/  NOP ;  /* 0x0000000000007918 */ /* 0x000fc00000000000 */
        /* <DEDUP_REMOVED lines=13> */
.L_x_333:


//--------------------- .nv.shared._ZN7cutlass13device_kernelINS_4gemm6kernel13GemmUniversalIN4cute5tupleIJiiiiEEENS1_10collective13CollectiveMmaINS1_37MainloopSm90TmaGmmaWarpSpecializedFP8ILi6ENS5_IJNS4_1CILi1EEESB_SB_EEENS1_35KernelTmaWarpSpecializedCooperativeEEENS5_IJNSA_ILi256EEENSA_ILi128EEENSA_ILi64EEEEEENS_12float_e5m2_tENS5_IJlSB_lEEESJ_SK_NS4_8TiledMMAINS4_8MMA_AtomIJNS4_4SM904GMMA31MMA_64x128x32_F32E5M2E5M2_SS_TNILNSO_7ScaleInE1ELSQ_1EEEEEENS4_6LayoutINS5_IJNSA_ILi2EEESB_SB_EEENS5_IJSB_NSA_ILi0EEESW_EEEEENS5_IJNS4_10UnderscoreESZ_SZ_EEEEENS4_13SM90_TMA_LOADENS4_14ComposedLayoutINS4_7SwizzleILi2ELi4ELi3EEENS4_18smem_ptr_flag_bitsILi8EEENST_INS5_IJNSA_ILi8EEESH_EEENS5_IJSH_SB_EEEEEEEvNS4_8identityES12_S1C_vS1D_EENS_8epilogue10collective6detail29Sm90TmaWarpSpecializedAdapterINS1G_15DefaultEpilogueISJ_SK_SK_NS1F_6thread17LinearCombinationISJ_Li1EffLNS1K_9ScaleType4KindE0ELNS_15FloatRoundStyleE2ESJ_EENS1_15EpilogueDefaultEEEEEvvEEEEvNT_6ParamsE --------------------------
	.section	.nv.shared._ZN7cutlass13device_kernelINS_4gemm6kernel13GemmUniversalIN4cute5tupleIJiiiiEEENS1_10collective13CollectiveMmaINS1_37MainloopSm90TmaGmmaWarpSpecializedFP8ILi6ENS5_IJNS4_1CILi1EEESB_SB_EEENS1_35KernelTmaWarpSpecializedCooperativeEEENS5_IJNSA_ILi256EEENSA_ILi128EEENSA_ILi64EEEEEENS_12float_e5m2_tENS5_IJlSB_lEEESJ_SK_NS4_8TiledMMAINS4_8MMA_AtomIJNS4_4SM904GMMA31MMA_64x128x32_F32E5M2E5M2_SS_TNILNSO_7ScaleInE1ELSQ_1EEEEEENS4_6LayoutINS5_IJNSA_ILi2EEESB_SB_EEENS5_IJSB_NSA_ILi0EEESW_EEEEENS5_IJNS4_10UnderscoreESZ_SZ_EEEEENS4_13SM90_TMA_LOADENS4_14ComposedLayoutINS4_7SwizzleILi2ELi4ELi3EEENS4_18smem_ptr_flag_bitsILi8EEENST_INS5_IJNSA_ILi8EEESH_EEENS5_IJSH_SB_EEEEEEEvNS4_8identityES12_S1C_vS1D_EENS_8epilogue10collective6detail29Sm90TmaWarpSpecializedAdapterINS1G_15DefaultEpilogueISJ_SK_SK_NS1F_6thread17LinearCombinationISJ_Li1EffLNS1K_9ScaleType4KindE0ELNS_15FloatRoundStyleE2ESJ_EENS1_15EpilogueDefaultEEEEEvvEEEEvNT_6ParamsE,"aw",@nobits
	.sectionflags	@""
	.align	16
	.zero		1024


//--------------------- .nv.shared.reserved.0     --------------------------
	.section	.nv.shared.reserved.0,"aw",@nobits
	.weak		__nv_reservedSMEM_offset_0_alias
	.size		__nv_reservedSMEM_offset_0_alias, 0, 0
	.other		__nv_reservedSMEM_offset_0_alias,@"STO_CUDA_RESERVED_SHARED STV_DEFAULT"
__nv_reservedSMEM_offset_0_alias:
	.zero		0


//--------------------- .nv.global                --------------------------
	.section	.nv.global,"aw",@nobits
.nv.global:
	.type		_ZN40_INTERNAL_781e4409_4_k_cu_caff5c0c_261314cute1_E,@object
	.size		_ZN40_INTERNAL_781e4409_4_k_cu_caff5c0c_261314cute1_E,(_ZN40_INTERNAL_781e4409_4_k_cu_caff5c0c_261314cuda3std3__45__cpo6cbeginE - _ZN40_INTERNAL_781e4409_4_k_cu_caff5c0c_261314cute1_E)
_ZN40_INTERNAL_781e4409_4_k_cu_caff5c0c_261314cute1_E:
	.zero		1
	.type		_ZN40_INTERNAL_781e4409_4_k_cu_caff5c0c_261314cuda3std3__45__cpo6cbeginE,@object
	.size		_ZN40_INTERNAL_781e4409_4_k_cu_caff5c0c_261314cuda3std3__45__cpo6cbeginE,(_ZN40_INTERNAL_781e4409_4_k_cu_caff5c0c_261314cuda3std3__48in_placeE - _ZN40_INTERNAL_781e4409_4_k_cu_caff5c0c_261314cuda3std3__45__cpo6cbeginE)
_ZN40_INTERNAL_781e4409_4_k_cu_caff5c0c_261314cuda3std3__45__cpo6cbeginE:
	.zero		1
	.type		_ZN40_INTERNAL_781e4409_4_k_cu_caff5c0c_261314cuda3std3__48in_placeE,@object
	.size		_ZN40_INTERNAL_781e4409_4_k_cu_caff5c0c_261314cuda3std3__48in_placeE,(_ZN40_INTERNAL_781e4409_4_k_cu_caff5c0c_261314cuda3std6ranges3__45__cpo9iter_moveE - _ZN40_INTERNAL_781e4409_4_k_cu_caff5c0c_261314cuda3std3__48in_placeE)
_ZN40_INTERNAL_781e4409_4_k_cu_caff5c0c_261314cuda3std3__48in_placeE:
	.zero		1
	.type		_ZN40_INTERNAL_781e4409_4_k_cu_caff5c0c_261314cuda3std6ranges3__45__cpo9iter_moveE,@object
	.size		_ZN40_INTERNAL_781e4409_4_k_cu_caff5c0c_261314cuda3std6ranges3__45__cpo9iter_moveE,(_ZN40_INTERNAL_781e4409_4_k_cu_caff5c0c_261314cuda3std3__45__cpo5beginE - _ZN40_INTERNAL_781e4409_4_k_cu_caff5c0c_261314cuda3std6ranges3__45__cpo9iter_moveE)
_ZN40_INTERNAL_781e4409_4_k_cu_caff5c0c_261314cuda3std6ranges3__45__cpo9iter_moveE:
	.zero		1
	.type		_ZN40_INTERNAL_781e4409_4_k_cu_caff5c0c_261314cuda3std3__45__cpo5beginE,@object
	.size		_ZN40_INTERNAL_781e4409_4_k_cu_caff5c0c_261314cuda3std3__45__cpo5beginE,(_ZN40_INTERNAL_781e4409_4_k_cu_caff5c0c_261314cuda3std3__442_GLOBAL__N__781e4409_4_k_cu_caff5c0c_261316ignoreE - _ZN40_INTERNAL_781e4409_4_k_cu_caff5c0c_261314cuda3std3__45__cpo5beginE)
_ZN40_INTERNAL_781e4409_4_k_cu_caff5c0c_261314cuda3std3__45__cpo5beginE:
	.zero		1
	.type		_ZN40_INTERNAL_781e4409_4_k_cu_caff5c0c_261314cuda3std3__442_GLOBAL__N__781e4409_4_k_cu_caff5c0c_261316ignoreE,@object
	.size		_ZN40_INTERNAL_781e4409_4_k_cu_caff5c0c_261314cuda3std3__442_GLOBAL__N__781e4409_4_k_cu_caff5c0c_261316ignoreE,(_ZN40_INTERNAL_781e4409_4_k_cu_caff5c0c_261314cute7productE - _ZN40_INTERNAL_781e4409_4_k_cu_caff5c0c_261314cuda3std3__442_GLOBAL__N__781e4409_4_k_cu_caff5c0c_261316ignoreE)
_ZN40_INTERNAL_781e4409_4_k_cu_caff5c0c_261314cuda3std3__442_GLOBAL__N__781e4409_4_k_cu_caff5c0c_261316ignoreE:
	.zero		1
	.type		_ZN40_INTERNAL_781e4409_4_k_cu_caff5c0c_261314cute7productE,@object
	.size		_ZN40_INTERNAL_781e4409_4_k_cu_caff5c0c_261314cute7productE,(_ZN40_INTERNAL_781e4409_4_k_cu_caff5c0c_261314cuda3std3__45__cpo3endE - _ZN40_INTERNAL_781e4409_4_k_cu_caff5c0c_261314cute7productE)
_ZN40_INTERNAL_781e4409_4_k_cu_caff5c0c_261314cute7productE:
	.zero		1
	.type		_ZN40_INTERNAL_781e4409_4_k_cu_caff5c0c_261314cuda3std3__45__cpo3endE,@object
	.size		_ZN40_INTERNAL_781e4409_4_k_cu_caff5c0c_261314cuda3std3__45__cpo3endE,(_ZN40_INTERNAL_781e4409_4_k_cu_caff5c0c_261314cuda3std3__419piecewise_constructE - _ZN40_INTERNAL_781e4409_4_k_cu_caff5c0c_261314cuda3std3__45__cpo3endE)
_ZN40_INTERNAL_781e4409_4_k_cu_caff5c0c_261314cuda3std3__45__cpo3endE:
	.zero		1
	.type		_ZN40_INTERNAL_781e4409_4_k_cu_caff5c0c_261314cuda3std3__419piecewise_constructE,@object
	.size		_ZN40_INTERNAL_781e4409_4_k_cu_caff5c0c_261314cuda3std3__419piecewise_constructE,(_ZN40_INTERNAL_781e4409_4_k_cu_caff5c0c_261314cuda3std3__45__cpo4cendE - _ZN40_INTERNAL_781e4409_4_k_cu_caff5c0c_261314cuda3std3__419piecewise_constructE)
_ZN40_INTERNAL_781e4409_4_k_cu_caff5c0c_261314cuda3std3__419piecewise_constructE:
	.zero		1
	.type		_ZN40_INTERNAL_781e4409_4_k_cu_caff5c0c_261314cuda3std3__45__cpo4cendE,@object
	.size		_ZN40_INTERNAL_781e4409_4_k_cu_caff5c0c_261314cuda3std3__45__cpo4cendE,(_ZN40_INTERNAL_781e4409_4_k_cu_caff5c0c_261314cuda3std6ranges3__45__cpo4swapE - _ZN40_INTERNAL_781e4409_4_k_cu_caff5c0c_261314cuda3std3__45__cpo4cendE)
_ZN40_INTERNAL_781e4409_4_k_cu_caff5c0c_261314cuda3std3__45__cpo4cendE:
	.zero		1
	.type		_ZN40_INTERNAL_781e4409_4_k_cu_caff5c0c_261314cuda3std6ranges3__45__cpo4swapE,@object
	.size		_ZN40_INTERNAL_781e4409_4_k_cu_caff5c0c_261314cuda3std6ranges3__45__cpo4swapE,(.L_7 - _ZN40_INTERNAL_781e4409_4_k_cu_caff5c0c_261314cuda3std6ranges3__45__cpo4swapE)
_ZN40_INTERNAL_781e4409_4_k_cu_caff5c0c_261314cuda3std6ranges3__45__cpo4swapE:
	.zero		1
.L_7:


//--------------------- .nv.constant0._ZN7cutlass13device_kernelINS_4gemm6kernel13GemmUniversalIN4cute5tupleIJiiiiEEENS1_10collective13CollectiveMmaINS1_37MainloopSm90TmaGmmaWarpSpecializedFP8ILi6ENS5_IJNS4_1CILi1EEESB_SB_EEENS1_35KernelTmaWarpSpecializedCooperativeEEENS5_IJNSA_ILi256EEENSA_ILi128EEENSA_ILi64EEEEEENS_12float_e5m2_tENS5_IJlSB_lEEESJ_SK_NS4_8TiledMMAINS4_8MMA_AtomIJNS4_4SM904GMMA31MMA_64x128x32_F32E5M2E5M2_SS_TNILNSO_7ScaleInE1ELSQ_1EEEEEENS4_6LayoutINS5_IJNSA_ILi2EEESB_SB_EEENS5_IJSB_NSA_ILi0EEESW_EEEEENS5_IJNS4_10UnderscoreESZ_SZ_EEEEENS4_13SM90_TMA_LOADENS4_14ComposedLayoutINS4_7SwizzleILi2ELi4ELi3EEENS4_18smem_ptr_flag_bitsILi8EEENST_INS5_IJNSA_ILi8EEESH_EEENS5_IJSH_SB_EEEEEEEvNS4_8identityES12_S1C_vS1D_EENS_8epilogue10collective6detail29Sm90TmaWarpSpecializedAdapterINS1G_15DefaultEpilogueISJ_SK_SK_NS1F_6thread17LinearCombinationISJ_Li1EffLNS1K_9ScaleType4KindE0ELNS_15FloatRoundStyleE2ESJ_EENS1_15EpilogueDefaultEEEEEvvEEEEvNT_6ParamsE --------------------------
	.section	.nv.constant0._ZN7cutlass13device_kernelINS_4gemm6kernel13GemmUniversalIN4cute5tupleIJiiiiEEENS1_10collective13CollectiveMmaINS1_37MainloopSm90TmaGmmaWarpSpecializedFP8ILi6ENS5_IJNS4_1CILi1EEESB_SB_EEENS1_35KernelTmaWarpSpecializedCooperativeEEENS5_IJNSA_ILi256EEENSA_ILi128EEENSA_ILi64EEEEEENS_12float_e5m2_tENS5_IJlSB_lEEESJ_SK_NS4_8TiledMMAINS4_8MMA_AtomIJNS4_4SM904GMMA31MMA_64x128x32_F32E5M2E5M2_SS_TNILNSO_7ScaleInE1ELSQ_1EEEEEENS4_6LayoutINS5_IJNSA_ILi2EEESB_SB_EEENS5_IJSB_NSA_ILi0EEESW_EEEEENS5_IJNS4_10UnderscoreESZ_SZ_EEEEENS4_13SM90_TMA_LOADENS4_14ComposedLayoutINS4_7SwizzleILi2ELi4ELi3EEENS4_18smem_ptr_flag_bitsILi8EEENST_INS5_IJNSA_ILi8EEESH_EEENS5_IJSH_SB_EEEEEEEvNS4_8identityES12_S1C_vS1D_EENS_8epilogue10collective6detail29Sm90TmaWarpSpecializedAdapterINS1G_15DefaultEpilogueISJ_SK_SK_NS1F_6thread17LinearCombinationISJ_Li1EffLNS1K_9ScaleType4KindE0ELNS_15FloatRoundStyleE2ESJ_EENS1_15EpilogueDefaultEEEEEvvEEEEvNT_6ParamsE,"a",@progbits
	.sectionflags	@""
	.align	4
.nv.constant0._ZN7cutlass13device_kernelINS_4gemm6kernel13GemmUniversalIN4cute5tupleIJiiiiEEENS1_10collective13CollectiveMmaINS1_37MainloopSm90TmaGmmaWarpSpecializedFP8ILi6ENS5_IJNS4_1CILi1EEESB_SB_EEENS1_35KernelTmaWarpSpecializedCooperativeEEENS5_IJNSA_ILi256EEENSA_ILi128EEENSA_ILi64EEEEEENS_12float_e5m2_tENS5_IJlSB_lEEESJ_SK_NS4_8TiledMMAINS4_8MMA_AtomIJNS4_4SM904GMMA31MMA_64x128x32_F32E5M2E5M2_SS_TNILNSO_7ScaleInE1ELSQ_1EEEEEENS4_6LayoutINS5_IJNSA_ILi2EEESB_SB_EEENS5_IJSB_NSA_ILi0EEESW_EEEEENS5_IJNS4_10UnderscoreESZ_SZ_EEEEENS4_13SM90_TMA_LOADENS4_14ComposedLayoutINS4_7SwizzleILi2ELi4ELi3EEENS4_18smem_ptr_flag_bitsILi8EEENST_INS5_IJNSA_ILi8EEESH_EEENS5_IJSH_SB_EEEEEEEvNS4_8identityES12_S1C_vS1D_EENS_8epilogue10collective6detail29Sm90TmaWarpSpecializedAdapterINS1G_15DefaultEpilogueISJ_SK_SK_NS1F_6thread17LinearCombinationISJ_Li1EffLNS1K_9ScaleType4KindE0ELNS_15FloatRoundStyleE2ESJ_EENS1_15EpilogueDefaultEEEEEvvEEEEvNT_6ParamsE:
	.zero		1664


//--------------------- SYMBOLS --------------------------

	.type		.nv.reservedSmem.offset0,@object
	.size		.nv.reservedSmem.offset0,0x4
